// auto-generated by cutlass_sweep.gemm — config: {"arch": "sm_90", "cluster_m": 1, "cluster_n": 1, "dtype": "bf16", "dtype_b": "bf16", "layout": "nt", "stages": 0, "tile_k": 32, "tile_m": 256, "tile_n": 80}
#include "cutlass/cutlass.h"
#include "cutlass/gemm/collective/collective_builder.hpp"
#include "cutlass/gemm/device/gemm_universal_adapter.h"
#include "cutlass/gemm/kernel/gemm_universal.hpp"
#include "cutlass/epilogue/collective/collective_builder.hpp"

using ElemA = cutlass::bfloat16_t;
using ElemB = cutlass::bfloat16_t;
using ElemCD = cutlass::bfloat16_t;
using Acc  = float;
using TileShape    = cute::Shape<cute::_256, cute::_80, cute::_32>;
using ClusterShape = cute::Shape<cute::_1, cute::_1, cute::_1>;

using CollectiveEpilogue = typename cutlass::epilogue::collective::CollectiveBuilder<
    cutlass::arch::Sm90, cutlass::arch::OpClassTensorOp,
    TileShape, ClusterShape,
    cutlass::epilogue::collective::EpilogueTileAuto,
    Acc, Acc,
    ElemCD, cutlass::layout::RowMajor, 128 / cutlass::sizeof_bits<ElemCD>::value,
    ElemCD, cutlass::layout::RowMajor, 128 / cutlass::sizeof_bits<ElemCD>::value,
    cutlass::epilogue::collective::EpilogueScheduleAuto
  >::CollectiveOp;

using CollectiveMainloop = typename cutlass::gemm::collective::CollectiveBuilder<
    cutlass::arch::Sm90, cutlass::arch::OpClassTensorOp,
    ElemA, cutlass::layout::RowMajor, 128 / cutlass::sizeof_bits<ElemA>::value,
    ElemB, cutlass::layout::ColumnMajor, 128 / cutlass::sizeof_bits<ElemB>::value,
    Acc,
    TileShape, ClusterShape,
    cutlass::gemm::collective::StageCountAutoCarveout<static_cast<int>(sizeof(typename CollectiveEpilogue::SharedStorage))>,
    cutlass::gemm::collective::KernelScheduleAuto
  >::CollectiveOp;

using GemmKernel = cutlass::gemm::kernel::GemmUniversal<
    cute::Shape<int,int,int,int>,
    CollectiveMainloop,
    CollectiveEpilogue
>;
using Gemm = cutlass::gemm::device::GemmUniversalAdapter<GemmKernel>;

// Force the device kernel symbol into the cubin without needing a host main.
auto* _anchor = &cutlass::device_kernel<GemmKernel>;


// ===== COMPILED SASS (sm_90a) =====

	.target	sm_90a

	.elftype	@"ET_EXEC"


//--------------------- .note.nv.tkinfo           --------------------------
	.section	.note.nv.tkinfo,"",@"SHT_NOTE"
	.sectionflags	@"SHF_NOTE_NV_TKINFO"
	.tkinfo
        /*0018*/ 	.word	0x00000002
        /*0030*/ 	.string	""
        /*0030*/ 	.string	"ptxas"
        /*0030*/ 	.string	"Cuda compilation tools, release 13.0, V13.0.88"
        /*0030*/ 	.string	"Build cuda_13.0.r13.0/compiler.36424714_0"
        /*0030*/ 	.string	"-arch sm_90a -m 64 "



//--------------------- .note.nv.cuinfo           --------------------------
	.section	.note.nv.cuinfo,"",@"SHT_NOTE"
	.sectionflags	@"SHF_NOTE_NV_CUINFO"
        /*0018*/ 	.short	0x0002
        /*001a*/ 	.short	0x005a
        /*001c*/ 	.short	0x0082
	.zero		2


//--------------------- .nv.info                  --------------------------
	.section	.nv.info,"",@"SHT_CUDA_INFO"
	.align	4


	//----- nvinfo : EIATTR_REGCOUNT
	.align		4
        /*0000*/ 	.byte	0x04, 0x2f
        /*0002*/ 	.short	(.L_15 - .L_14)
	.align		4
.L_14:
        /*0004*/ 	.word	index@(_ZN7cutlass13device_kernelINS_4gemm6kernel13GemmUniversalIN4cute5tupleIJiiiiEEENS1_10collective13CollectiveMmaINS1_34MainloopSm90TmaGmmaWarpSpecializedILi10ENS5_IJNS4_1CILi1EEESB_SB_EEENS1_35KernelTmaWarpSpecializedCooperativeEEENS5_IJNSA_ILi256EEENSA_ILi80EEENSA_ILi32EEEEEENS_10bfloat16_tENS5_IJlSB_lEEESJ_SK_NS4_8TiledMMAINS4_8MMA_AtomIJNS4_4SM904GMMA27MMA_64x16x16_F32BF16BF16_SSILNSO_5MajorE0ELSQ_0ELNSO_7ScaleInE1ELSR_1EEEEEENS4_6LayoutINS5_IJNSA_ILi2EEESB_SB_EEENS5_IJSB_NSA_ILi0EEESX_EEEEENS5_IJNS4_10UnderscoreES10_S10_EEEEENS4_13SM90_TMA_LOADENS4_14ComposedLayoutINS4_7SwizzleILi2ELi4ELi3EEENS4_18smem_ptr_flag_bitsILi16EEENSU_INS5_IJNSA_ILi8EEESH_EEENS5_IJSH_SB_EEEEEEEvNS4_8identityES13_S1D_vS1E_EENS_8epilogue10collective6detail29Sm90TmaWarpSpecializedAdapterINS1H_15DefaultEpilogueISJ_SK_SK_NS1G_6thread17LinearCombinationISJ_Li1EffLNS1L_9ScaleType4KindE0ELNS_15FloatRoundStyleE2ESJ_EENS1_15EpilogueDefaultEEEEEvvEEEEvNT_6ParamsE)
        /*0008*/ 	.word	0x000000a8


	//----- nvinfo : EIATTR_FRAME_SIZE
	.align		4
.L_15:
        /*000c*/ 	.byte	0x04, 0x11
        /*000e*/ 	.short	(.L_17 - .L_16)
	.align		4
.L_16:
        /*0010*/ 	.word	index@(_ZN7cutlass13device_kernelINS_4gemm6kernel13GemmUniversalIN4cute5tupleIJiiiiEEENS1_10collective13CollectiveMmaINS1_34MainloopSm90TmaGmmaWarpSpecializedILi10ENS5_IJNS4_1CILi1EEESB_SB_EEENS1_35KernelTmaWarpSpecializedCooperativeEEENS5_IJNSA_ILi256EEENSA_ILi80EEENSA_ILi32EEEEEENS_10bfloat16_tENS5_IJlSB_lEEESJ_SK_NS4_8TiledMMAINS4_8MMA_AtomIJNS4_4SM904GMMA27MMA_64x16x16_F32BF16BF16_SSILNSO_5MajorE0ELSQ_0ELNSO_7ScaleInE1ELSR_1EEEEEENS4_6LayoutINS5_IJNSA_ILi2EEESB_SB_EEENS5_IJSB_NSA_ILi0EEESX_EEEEENS5_IJNS4_10UnderscoreES10_S10_EEEEENS4_13SM90_TMA_LOADENS4_14ComposedLayoutINS4_7SwizzleILi2ELi4ELi3EEENS4_18smem_ptr_flag_bitsILi16EEENSU_INS5_IJNSA_ILi8EEESH_EEENS5_IJSH_SB_EEEEEEEvNS4_8identityES13_S1D_vS1E_EENS_8epilogue10collective6detail29Sm90TmaWarpSpecializedAdapterINS1H_15DefaultEpilogueISJ_SK_SK_NS1G_6thread17LinearCombinationISJ_Li1EffLNS1L_9ScaleType4KindE0ELNS_15FloatRoundStyleE2ESJ_EENS1_15EpilogueDefaultEEEEEvvEEEEvNT_6ParamsE)
        /*0014*/ 	.word	0x00000000


	//----- nvinfo : EIATTR_MIN_STACK_SIZE
	.align		4
.L_17:
        /*0018*/ 	.byte	0x04, 0x12
        /*001a*/ 	.short	(.L_19 - .L_18)
	.align		4
.L_18:
        /*001c*/ 	.word	index@(_ZN7cutlass13device_kernelINS_4gemm6kernel13GemmUniversalIN4cute5tupleIJiiiiEEENS1_10collective13CollectiveMmaINS1_34MainloopSm90TmaGmmaWarpSpecializedILi10ENS5_IJNS4_1CILi1EEESB_SB_EEENS1_35KernelTmaWarpSpecializedCooperativeEEENS5_IJNSA_ILi256EEENSA_ILi80EEENSA_ILi32EEEEEENS_10bfloat16_tENS5_IJlSB_lEEESJ_SK_NS4_8TiledMMAINS4_8MMA_AtomIJNS4_4SM904GMMA27MMA_64x16x16_F32BF16BF16_SSILNSO_5MajorE0ELSQ_0ELNSO_7ScaleInE1ELSR_1EEEEEENS4_6LayoutINS5_IJNSA_ILi2EEESB_SB_EEENS5_IJSB_NSA_ILi0EEESX_EEEEENS5_IJNS4_10UnderscoreES10_S10_EEEEENS4_13SM90_TMA_LOADENS4_14ComposedLayoutINS4_7SwizzleILi2ELi4ELi3EEENS4_18smem_ptr_flag_bitsILi16EEENSU_INS5_IJNSA_ILi8EEESH_EEENS5_IJSH_SB_EEEEEEEvNS4_8identityES13_S1D_vS1E_EENS_8epilogue10collective6detail29Sm90TmaWarpSpecializedAdapterINS1H_15DefaultEpilogueISJ_SK_SK_NS1G_6thread17LinearCombinationISJ_Li1EffLNS1L_9ScaleType4KindE0ELNS_15FloatRoundStyleE2ESJ_EENS1_15EpilogueDefaultEEEEEvvEEEEvNT_6ParamsE)
        /*0020*/ 	.word	0x00000000
.L_19:


//--------------------- .nv.compat                --------------------------
	.section	.nv.compat,"",@"SHT_CUDA_COMPAT_INFO"
	.align	4
        /*0000*/ 	.byte	0x02, 0x09, 0x01, 0x00, 0x02, 0x02, 0x04, 0x00, 0x02, 0x05, 0x05, 0x00, 0x03, 0x07, 0x01, 0x01
        /*0010*/ 	.byte	0x02, 0x03, 0x01, 0x00, 0x02, 0x06, 0x01, 0x00, 0x04, 0x0b, 0x08, 0x00, 0x00, 0x00, 0x00, 0x00
        /*0020*/ 	.byte	0x00, 0x00, 0x00, 0x00


//--------------------- .nv.info._ZN7cutlass13device_kernelINS_4gemm6kernel13GemmUniversalIN4cute5tupleIJiiiiEEENS1_10collective13CollectiveMmaINS1_34MainloopSm90TmaGmmaWarpSpecializedILi10ENS5_IJNS4_1CILi1EEESB_SB_EEENS1_35KernelTmaWarpSpecializedCooperativeEEENS5_IJNSA_ILi256EEENSA_ILi80EEENSA_ILi32EEEEEENS_10bfloat16_tENS5_IJlSB_lEEESJ_SK_NS4_8TiledMMAINS4_8MMA_AtomIJNS4_4SM904GMMA27MMA_64x16x16_F32BF16BF16_SSILNSO_5MajorE0ELSQ_0ELNSO_7ScaleInE1ELSR_1EEEEEENS4_6LayoutINS5_IJNSA_ILi2EEESB_SB_EEENS5_IJSB_NSA_ILi0EEESX_EEEEENS5_IJNS4_10UnderscoreES10_S10_EEEEENS4_13SM90_TMA_LOADENS4_14ComposedLayoutINS4_7SwizzleILi2ELi4ELi3EEENS4_18smem_ptr_flag_bitsILi16EEENSU_INS5_IJNSA_ILi8EEESH_EEENS5_IJSH_SB_EEEEEEEvNS4_8identityES13_S1D_vS1E_EENS_8epilogue10collective6detail29Sm90TmaWarpSpecializedAdapterINS1H_15DefaultEpilogueISJ_SK_SK_NS1G_6thread17LinearCombinationISJ_Li1EffLNS1L_9ScaleType4KindE0ELNS_15FloatRoundStyleE2ESJ_EENS1_15EpilogueDefaultEEEEEvvEEEEvNT_6ParamsE --------------------------
	.section	.nv.info._ZN7cutlass13device_kernelINS_4gemm6kernel13GemmUniversalIN4cute5tupleIJiiiiEEENS1_10collective13CollectiveMmaINS1_34MainloopSm90TmaGmmaWarpSpecializedILi10ENS5_IJNS4_1CILi1EEESB_SB_EEENS1_35KernelTmaWarpSpecializedCooperativeEEENS5_IJNSA_ILi256EEENSA_ILi80EEENSA_ILi32EEEEEENS_10bfloat16_tENS5_IJlSB_lEEESJ_SK_NS4_8TiledMMAINS4_8MMA_AtomIJNS4_4SM904GMMA27MMA_64x16x16_F32BF16BF16_SSILNSO_5MajorE0ELSQ_0ELNSO_7ScaleInE1ELSR_1EEEEEENS4_6LayoutINS5_IJNSA_ILi2EEESB_SB_EEENS5_IJSB_NSA_ILi0EEESX_EEEEENS5_IJNS4_10UnderscoreES10_S10_EEEEENS4_13SM90_TMA_LOADENS4_14ComposedLayoutINS4_7SwizzleILi2ELi4ELi3EEENS4_18smem_ptr_flag_bitsILi16EEENSU_INS5_IJNSA_ILi8EEESH_EEENS5_IJSH_SB_EEEEEEEvNS4_8identityES13_S1D_vS1E_EENS_8epilogue10collective6detail29Sm90TmaWarpSpecializedAdapterINS1H_15DefaultEpilogueISJ_SK_SK_NS1G_6thread17LinearCombinationISJ_Li1EffLNS1L_9ScaleType4KindE0ELNS_15FloatRoundStyleE2ESJ_EENS1_15EpilogueDefaultEEEEEvvEEEEvNT_6ParamsE,"",@"SHT_CUDA_INFO"
	.sectionflags	@""
	.align	4


	//----- nvinfo : EIATTR_CUDA_API_VERSION
	.align		4
        /*0000*/ 	.byte	0x04, 0x37
        /*0002*/ 	.short	(.L_21 - .L_20)
.L_20:
        /*0004*/ 	.word	0x00000082


	//----- nvinfo : EIATTR_KPARAM_INFO
	.align		4
.L_21:
        /*0008*/ 	.byte	0x04, 0x17
        /*000a*/ 	.short	(.L_23 - .L_22)
.L_22:
        /*000c*/ 	.word	0x00000000
        /*0010*/ 	.short	0x0000
        /*0012*/ 	.short	0x0070
        /*0014*/ 	.byte	0x00, 0xf0, 0x01, 0x10


	//----- nvinfo : EIATTR_SPARSE_MMA_MASK
	.align		4
.L_23:
        /*0018*/ 	.byte	0x03, 0x50
        /*001a*/ 	.short	0x0000


	//----- nvinfo : EIATTR_MAXREG_COUNT
	.align		4
        /*001c*/ 	.byte	0x03, 0x1b
        /*001e*/ 	.short	0x00a8


	//----- nvinfo : EIATTR_NUM_BARRIERS
	.align		4
        /*0020*/ 	.byte	0x02, 0x4c
        /*0022*/ 	.byte	0x01
	.zero		1


	//----- nvinfo : EIATTR_EXTERNS
	.align		4
        /*0024*/ 	.byte	0x04, 0x0f
        /*0026*/ 	.short	(.L_25 - .L_24)


	//   ....[0]....
	.align		4
.L_24:
        /*0028*/ 	.word	index@(__assertfail)


	//----- nvinfo : EIATTR_MERCURY_ISA_VERSION
	.align		4
.L_25:
        /*002c*/ 	.byte	0x03, 0x5f
        /*002e*/ 	.short	0x0101


	//----- nvinfo : EIATTR_INT_WARP_WIDE_INSTR_OFFSETS
	.align		4
        /*0030*/ 	.byte	0x04, 0x31
        /*0032*/ 	.short	(.L_27 - .L_26)


	//   ....[0]....
.L_26:
        /*0034*/ 	.word	0x000004a0


	//   ....[1]....
        /*0038*/ 	.word	0x000004d0


	//   ....[2]....
        /*003c*/ 	.word	0x000005b0


	//----- nvinfo : EIATTR_COOP_GROUP_MASK_REGIDS
	.align		4
.L_27:
        /*0040*/ 	.byte	0x04, 0x29
        /*0042*/ 	.short	(.L_29 - .L_28)


	//   ....[0]....
.L_28:
        /*0044*/ 	.word	0xffffffff


	//   ....[1]....
        /*0048*/ 	.word	0xffffffff


	//   ....[2]....
        /*004c*/ 	.word	0xffffffff


	//   ....[3]....
        /*0050*/ 	.word	0xffffffff


	//   ....[4]....
        /*0054*/ 	.word	0xffffffff


	//----- nvinfo : EIATTR_COOP_GROUP_INSTR_OFFSETS
	.align		4
.L_29:
        /*0058*/ 	.byte	0x04, 0x28
        /*005a*/ 	.short	(.L_31 - .L_30)


	//   ....[0]....
.L_30:
        /*005c*/ 	.word	0x00000060


	//   ....[1]....
        /*0060*/ 	.word	0x00000070


	//   ....[2]....
        /*0064*/ 	.word	0x00000130


	//   ....[3]....
        /*0068*/ 	.word	0x000003b0


	//   ....[4]....
        /*006c*/ 	.word	0x00001060


	//----- nvinfo : EIATTR_REG_RECONFIG
	.align		4
.L_31:
        /*0070*/ 	.byte	0x01, 0x54
	.zero		2


	//----- nvinfo : EIATTR_SYSCALL_OFFSETS
	.align		4
        /*0074*/ 	.byte	0x04, 0x46
        /*0076*/ 	.short	(.L_33 - .L_32)


	//   ....[0]....
.L_32:
        /*0078*/ 	.word	0x00001220


	//----- nvinfo : EIATTR_MBARRIER_INSTR_OFFSETS
	.align		4
.L_33:
        /*007c*/ 	.byte	0x04, 0x39
        /*007e*/ 	.short	(.L_35 - .L_34)


	//   ....[0]....
.L_34:
        /*0080*/ 	.word	0x00000250
        /*0084*/ 	.word	0x000000ff
        /*0088*/ 	.word	0x00000000
        /*008c*/ 	.short	0x0100
        /*008e*/ 	.byte	0x08
	.zero		1


	//   ....[1]....
        /*0090*/ 	.word	0x00000260
        /*0094*/ 	.word	0x000000ff
        /*0098*/ 	.word	0x00000050
        /*009c*/ 	.short	0x0100
        /*009e*/ 	.byte	0x08
	.zero		1


	//   ....[2]....
        /*00a0*/ 	.word	0x00000270
        /*00a4*/ 	.word	0x000000ff
        /*00a8*/ 	.word	0x00000008
        /*00ac*/ 	.short	0x0100
        /*00ae*/ 	.byte	0x08
	.zero		1


	//   ....[3]....
        /*00b0*/ 	.word	0x00000280
        /*00b4*/ 	.word	0x000000ff
        /*00b8*/ 	.word	0x00000058
        /*00bc*/ 	.short	0x0100
        /*00be*/ 	.byte	0x08
	.zero		1


	//   ....[4]....
        /*00c0*/ 	.word	0x00000290
        /*00c4*/ 	.word	0x000000ff
        /*00c8*/ 	.word	0x00000010
        /*00cc*/ 	.short	0x0100
        /*00ce*/ 	.byte	0x08
	.zero		1


	//   ....[5]....
        /*00d0*/ 	.word	0x000002a0
        /*00d4*/ 	.word	0x000000ff
        /*00d8*/ 	.word	0x00000060
        /*00dc*/ 	.short	0x0100
        /*00de*/ 	.byte	0x08
	.zero		1


	//   ....[6]....
        /*00e0*/ 	.word	0x000002b0
        /*00e4*/ 	.word	0x000000ff
        /*00e8*/ 	.word	0x00000018
        /*00ec*/ 	.short	0x0100
        /*00ee*/ 	.byte	0x08
	.zero		1


	//   ....[7]....
        /*00f0*/ 	.word	0x000002c0
        /*00f4*/ 	.word	0x000000ff
        /*00f8*/ 	.word	0x00000068
        /*00fc*/ 	.short	0x0100
        /*00fe*/ 	.byte	0x08
	.zero		1


	//   ....[8]....
        /*0100*/ 	.word	0x000002d0
        /*0104*/ 	.word	0x000000ff
        /*0108*/ 	.word	0x00000020
        /*010c*/ 	.short	0x0100
        /*010e*/ 	.byte	0x08
	.zero		1


	//   ....[9]....
        /*0110*/ 	.word	0x000002e0
        /*0114*/ 	.word	0x000000ff
        /*0118*/ 	.word	0x00000070
        /*011c*/ 	.short	0x0100
        /*011e*/ 	.byte	0x08
	.zero		1


	//   ....[10]....
        /*0120*/ 	.word	0x000002f0
        /*0124*/ 	.word	0x000000ff
        /*0128*/ 	.word	0x00000028
        /*012c*/ 	.short	0x0100
        /*012e*/ 	.byte	0x08
	.zero		1


	//   ....[11]....
        /*0130*/ 	.word	0x00000300
        /*0134*/ 	.word	0x000000ff
        /*0138*/ 	.word	0x00000078
        /*013c*/ 	.short	0x0100
        /*013e*/ 	.byte	0x08
	.zero		1


	//   ....[12]....
        /*0140*/ 	.word	0x00000310
        /*0144*/ 	.word	0x000000ff
        /*0148*/ 	.word	0x00000030
        /*014c*/ 	.short	0x0100
        /*014e*/ 	.byte	0x08
	.zero		1


	//   ....[13]....
        /*0150*/ 	.word	0x00000320
        /*0154*/ 	.word	0x000000ff
        /*0158*/ 	.word	0x00000080
        /*015c*/ 	.short	0x0100
        /*015e*/ 	.byte	0x08
	.zero		1


	//   ....[14]....
        /*0160*/ 	.word	0x00000330
        /*0164*/ 	.word	0x000000ff
        /*0168*/ 	.word	0x00000038
        /*016c*/ 	.short	0x0100
        /*016e*/ 	.byte	0x08
	.zero		1


	//   ....[15]....
        /*0170*/ 	.word	0x00000340
        /*0174*/ 	.word	0x000000ff
        /*0178*/ 	.word	0x00000088
        /*017c*/ 	.short	0x0100
        /*017e*/ 	.byte	0x08
	.zero		1


	//   ....[16]....
        /*0180*/ 	.word	0x00000350
        /*0184*/ 	.word	0x000000ff
        /*0188*/ 	.word	0x00000040
        /*018c*/ 	.short	0x0100
        /*018e*/ 	.byte	0x08
	.zero		1


	//   ....[17]....
        /*0190*/ 	.word	0x00000360
        /*0194*/ 	.word	0x000000ff
        /*0198*/ 	.word	0x00000090
        /*019c*/ 	.short	0x0100
        /*019e*/ 	.byte	0x08
	.zero		1


	//   ....[18]....
        /*01a0*/ 	.word	0x00000370
        /*01a4*/ 	.word	0x000000ff
        /*01a8*/ 	.word	0x00000048
        /*01ac*/ 	.short	0x0100
        /*01ae*/ 	.byte	0x08
	.zero		1


	//   ....[19]....
        /*01b0*/ 	.word	0x00000380
        /*01b4*/ 	.word	0x000000ff
        /*01b8*/ 	.word	0x00000098
        /*01bc*/ 	.short	0x0100
        /*01be*/ 	.byte	0x08
	.zero		1


	//   ....[20]....
        /*01c0*/ 	.word	0x00000620
        /*01c4*/ 	.word	0x000000ff
        /*01c8*/ 	.word	0x000000b0
        /*01cc*/ 	.short	0x0100
        /*01ce*/ 	.byte	0x06
	.zero		1


	//   ....[21]....
        /*01d0*/ 	.word	0x00000680
        /*01d4*/ 	.word	0x000000ff
        /*01d8*/ 	.word	0x000000b8
        /*01dc*/ 	.short	0x0100
        /*01de*/ 	.byte	0x06
	.zero		1


	//   ....[22]....
        /*01e0*/ 	.word	0x000012a0
        /*01e4*/ 	.word	0x00000003
        /*01e8*/ 	.word	0x00000000
        /*01ec*/ 	.short	0x010a
        /*01ee*/ 	.byte	0x3f
	.zero		1


	//   ....[23]....
        /*01f0*/ 	.word	0x000012e0
        /*01f4*/ 	.word	0x00000003
        /*01f8*/ 	.word	0x00000000
        /*01fc*/ 	.short	0x010a
        /*01fe*/ 	.byte	0x3f
	.zero		1


	//   ....[24]....
        /*0200*/ 	.word	0x00001c30
        /*0204*/ 	.word	0x000000ff
        /*0208*/ 	.word	0x00000000
        /*020c*/ 	.short	0x010a
        /*020e*/ 	.byte	0x08
	.zero		1


	//   ....[25]....
        /*0210*/ 	.word	0x00001c70
        /*0214*/ 	.word	0x000000ff
        /*0218*/ 	.word	0x00000000
        /*021c*/ 	.short	0x010a
        /*021e*/ 	.byte	0x08
	.zero		1


	//   ....[26]....
        /*0220*/ 	.word	0x000024b0
        /*0224*/ 	.word	0x000000ff
        /*0228*/ 	.word	0x00000000
        /*022c*/ 	.short	0x0101
        /*022e*/ 	.byte	0x08
	.zero		1


	//   ....[27]....
        /*0230*/ 	.word	0x00002660
        /*0234*/ 	.word	0x00000000
        /*0238*/ 	.word	0x00000000
        /*023c*/ 	.short	0x0101
        /*023e*/ 	.byte	0x3f
	.zero		1


	//   ....[28]....
        /*0240*/ 	.word	0x00008940
        /*0244*/ 	.word	0x0000000e
        /*0248*/ 	.word	0x00000050
        /*024c*/ 	.short	0x010a
        /*024e*/ 	.byte	0x3f
	.zero		1


	//   ....[29]....
        /*0250*/ 	.word	0x00008cc0
        /*0254*/ 	.word	0x00000006
        /*0258*/ 	.word	0x000000b8
        /*025c*/ 	.short	0x0101
        /*025e*/ 	.byte	0x3f
	.zero		1


	//   ....[30]....
        /*0260*/ 	.word	0x000093f0
        /*0264*/ 	.word	0x00000007
        /*0268*/ 	.word	0x00000000
        /*026c*/ 	.short	0x010a
        /*026e*/ 	.byte	0x3f
	.zero		1


	//   ....[31]....
        /*0270*/ 	.word	0x00009470
        /*0274*/ 	.word	0x00000009
        /*0278*/ 	.word	0x00000000
        /*027c*/ 	.short	0x010a
        /*027e*/ 	.byte	0x3f
	.zero		1


	//   ....[32]....
        /*0280*/ 	.word	0x00009500
        /*0284*/ 	.word	0x00000006
        /*0288*/ 	.word	0x00000000
        /*028c*/ 	.short	0x010a
        /*028e*/ 	.byte	0x3f
	.zero		1


	//   ....[33]....
        /*0290*/ 	.word	0x00009590
        /*0294*/ 	.word	0x00000009
        /*0298*/ 	.word	0x00000000
        /*029c*/ 	.short	0x010a
        /*029e*/ 	.byte	0x3f
	.zero		1


	//   ....[34]....
        /*02a0*/ 	.word	0x00009620
        /*02a4*/ 	.word	0x00000006
        /*02a8*/ 	.word	0x00000000
        /*02ac*/ 	.short	0x010a
        /*02ae*/ 	.byte	0x3f
	.zero		1


	//   ....[35]....
        /*02b0*/ 	.word	0x000096b0
        /*02b4*/ 	.word	0x00000009
        /*02b8*/ 	.word	0x00000000
        /*02bc*/ 	.short	0x010a
        /*02be*/ 	.byte	0x3f
	.zero		1


	//   ....[36]....
        /*02c0*/ 	.word	0x00009740
        /*02c4*/ 	.word	0x00000006
        /*02c8*/ 	.word	0x00000000
        /*02cc*/ 	.short	0x010a
        /*02ce*/ 	.byte	0x3f
	.zero		1


	//   ....[37]....
        /*02d0*/ 	.word	0x000097d0
        /*02d4*/ 	.word	0x00000009
        /*02d8*/ 	.word	0x00000000
        /*02dc*/ 	.short	0x010a
        /*02de*/ 	.byte	0x3f
	.zero		1


	//   ....[38]....
        /*02e0*/ 	.word	0x00009860
        /*02e4*/ 	.word	0x00000006
        /*02e8*/ 	.word	0x00000000
        /*02ec*/ 	.short	0x010a
        /*02ee*/ 	.byte	0x3f
	.zero		1


	//   ....[39]....
        /*02f0*/ 	.word	0x000098f0
        /*02f4*/ 	.word	0x00000003
        /*02f8*/ 	.word	0x00000000
        /*02fc*/ 	.short	0x010a
        /*02fe*/ 	.byte	0x3f
	.zero		1


	//   ....[40]....
        /*0300*/ 	.word	0x00009950
        /*0304*/ 	.word	0x00000003
        /*0308*/ 	.word	0x00000000
        /*030c*/ 	.short	0x010a
        /*030e*/ 	.byte	0x3f
	.zero		1


	//   ....[41]....
        /*0310*/ 	.word	0x000099b0
        /*0314*/ 	.word	0x00000005
        /*0318*/ 	.word	0x00000000
        /*031c*/ 	.short	0x010a
        /*031e*/ 	.byte	0x3f
	.zero		1


	//   ....[42]....
        /*0320*/ 	.word	0x00009a80
        /*0324*/ 	.word	0x0000000e
        /*0328*/ 	.word	0x00000050
        /*032c*/ 	.short	0x010a
        /*032e*/ 	.byte	0x3f
	.zero		1


	//   ....[43]....
        /*0330*/ 	.word	0x00009b50
        /*0334*/ 	.word	0x00000007
        /*0338*/ 	.word	0x00000000
        /*033c*/ 	.short	0x010a
        /*033e*/ 	.byte	0x3f
	.zero		1


	//   ....[44]....
        /*0340*/ 	.word	0x00009ba0
        /*0344*/ 	.word	0x00000009
        /*0348*/ 	.word	0x00000000
        /*034c*/ 	.short	0x010a
        /*034e*/ 	.byte	0x3f
	.zero		1


	//   ....[45]....
        /*0350*/ 	.word	0x00009bf0
        /*0354*/ 	.word	0x00000006
        /*0358*/ 	.word	0x00000000
        /*035c*/ 	.short	0x010a
        /*035e*/ 	.byte	0x3f
	.zero		1


	//   ....[46]....
        /*0360*/ 	.word	0x00009c40
        /*0364*/ 	.word	0x00000009
        /*0368*/ 	.word	0x00000000
        /*036c*/ 	.short	0x010a
        /*036e*/ 	.byte	0x3f
	.zero		1


	//   ....[47]....
        /*0370*/ 	.word	0x00009c90
        /*0374*/ 	.word	0x00000006
        /*0378*/ 	.word	0x00000000
        /*037c*/ 	.short	0x010a
        /*037e*/ 	.byte	0x3f
	.zero		1


	//   ....[48]....
        /*0380*/ 	.word	0x00009ce0
        /*0384*/ 	.word	0x00000009
        /*0388*/ 	.word	0x00000000
        /*038c*/ 	.short	0x010a
        /*038e*/ 	.byte	0x3f
	.zero		1


	//   ....[49]....
        /*0390*/ 	.word	0x00009d30
        /*0394*/ 	.word	0x00000006
        /*0398*/ 	.word	0x00000000
        /*039c*/ 	.short	0x010a
        /*039e*/ 	.byte	0x3f
	.zero		1


	//   ....[50]....
        /*03a0*/ 	.word	0x00009d80
        /*03a4*/ 	.word	0x00000009
        /*03a8*/ 	.word	0x00000000
        /*03ac*/ 	.short	0x010a
        /*03ae*/ 	.byte	0x3f
	.zero		1


	//   ....[51]....
        /*03b0*/ 	.word	0x00009dd0
        /*03b4*/ 	.word	0x00000006
        /*03b8*/ 	.word	0x00000000
        /*03bc*/ 	.short	0x010a
        /*03be*/ 	.byte	0x3f
	.zero		1


	//----- nvinfo : EIATTR_NUM_MBARRIERS
	.align		4
.L_35:
        /*03c0*/ 	.byte	0x03, 0x38
        /*03c2*/ 	.short	0x0016


	//----- nvinfo : EIATTR_EXIT_INSTR_OFFSETS
	.align		4
        /*03c4*/ 	.byte	0x04, 0x1c
        /*03c6*/ 	.short	(.L_37 - .L_36)


	//   ....[0]....
.L_36:
        /*03c8*/ 	.word	0x000006d0


	//   ....[1]....
        /*03cc*/ 	.word	0x00000f90


	//   ....[2]....
        /*03d0*/ 	.word	0x00007fb0


	//   ....[3]....
        /*03d4*/ 	.word	0x000085e0


	//   ....[4]....
        /*03d8*/ 	.word	0x00009940


	//----- nvinfo : EIATTR_MAX_THREADS
	.align		4
.L_37:
        /*03dc*/ 	.byte	0x04, 0x05
        /*03de*/ 	.short	(.L_39 - .L_38)
.L_38:
        /*03e0*/ 	.word	0x00000180
        /*03e4*/ 	.word	0x00000001
        /*03e8*/ 	.word	0x00000001


	//----- nvinfo : EIATTR_CRS_STACK_SIZE
	.align		4
.L_39:
        /*03ec*/ 	.byte	0x04, 0x1e
        /*03ee*/ 	.short	(.L_41 - .L_40)
.L_40:
        /*03f0*/ 	.word	0x00000000


	//----- nvinfo : EIATTR_CBANK_PARAM_SIZE
	.align		4
.L_41:
        /*03f4*/ 	.byte	0x03, 0x19
        /*03f6*/ 	.short	0x0470


	//----- nvinfo : EIATTR_PARAM_CBANK
	.align		4
        /*03f8*/ 	.byte	0x04, 0x0a
        /*03fa*/ 	.short	(.L_43 - .L_42)
	.align		4
.L_42:
        /*03fc*/ 	.word	index@(.nv.constant0._ZN7cutlass13device_kernelINS_4gemm6kernel13GemmUniversalIN4cute5tupleIJiiiiEEENS1_10collective13CollectiveMmaINS1_34MainloopSm90TmaGmmaWarpSpecializedILi10ENS5_IJNS4_1CILi1EEESB_SB_EEENS1_35KernelTmaWarpSpecializedCooperativeEEENS5_IJNSA_ILi256EEENSA_ILi80EEENSA_ILi32EEEEEENS_10bfloat16_tENS5_IJlSB_lEEESJ_SK_NS4_8TiledMMAINS4_8MMA_AtomIJNS4_4SM904GMMA27MMA_64x16x16_F32BF16BF16_SSILNSO_5MajorE0ELSQ_0ELNSO_7ScaleInE1ELSR_1EEEEEENS4_6LayoutINS5_IJNSA_ILi2EEESB_SB_EEENS5_IJSB_NSA_ILi0EEESX_EEEEENS5_IJNS4_10UnderscoreES10_S10_EEEEENS4_13SM90_TMA_LOADENS4_14ComposedLayoutINS4_7SwizzleILi2ELi4ELi3EEENS4_18smem_ptr_flag_bitsILi16EEENSU_INS5_IJNSA_ILi8EEESH_EEENS5_IJSH_SB_EEEEEEEvNS4_8identityES13_S1D_vS1E_EENS_8epilogue10collective6detail29Sm90TmaWarpSpecializedAdapterINS1H_15DefaultEpilogueISJ_SK_SK_NS1G_6thread17LinearCombinationISJ_Li1EffLNS1L_9ScaleType4KindE0ELNS_15FloatRoundStyleE2ESJ_EENS1_15EpilogueDefaultEEEEEvvEEEEvNT_6ParamsE)
        /*0400*/ 	.short	0x0210
        /*0402*/ 	.short	0x0470


	//----- nvinfo : EIATTR_SW_WAR
	.align		4
.L_43:
        /*0404*/ 	.byte	0x04, 0x36
        /*0406*/ 	.short	(.L_45 - .L_44)
.L_44:
        /*0408*/ 	.word	0x00000008
.L_45:


//--------------------- .nv.callgraph             --------------------------
	.section	.nv.callgraph,"",@"SHT_CUDA_CALLGRAPH"
	.align	4
	.sectionentsize	8
	.align		4
        /*0000*/ 	.word	0x00000000
	.align		4
        /*0004*/ 	.word	0xffffffff
	.align		4
        /*0008*/ 	.word	index@(_ZN7cutlass13device_kernelINS_4gemm6kernel13GemmUniversalIN4cute5tupleIJiiiiEEENS1_10collective13CollectiveMmaINS1_34MainloopSm90TmaGmmaWarpSpecializedILi10ENS5_IJNS4_1CILi1EEESB_SB_EEENS1_35KernelTmaWarpSpecializedCooperativeEEENS5_IJNSA_ILi256EEENSA_ILi80EEENSA_ILi32EEEEEENS_10bfloat16_tENS5_IJlSB_lEEESJ_SK_NS4_8TiledMMAINS4_8MMA_AtomIJNS4_4SM904GMMA27MMA_64x16x16_F32BF16BF16_SSILNSO_5MajorE0ELSQ_0ELNSO_7ScaleInE1ELSR_1EEEEEENS4_6LayoutINS5_IJNSA_ILi2EEESB_SB_EEENS5_IJSB_NSA_ILi0EEESX_EEEEENS5_IJNS4_10UnderscoreES10_S10_EEEEENS4_13SM90_TMA_LOADENS4_14ComposedLayoutINS4_7SwizzleILi2ELi4ELi3EEENS4_18smem_ptr_flag_bitsILi16EEENSU_INS5_IJNSA_ILi8EEESH_EEENS5_IJSH_SB_EEEEEEEvNS4_8identityES13_S1D_vS1E_EENS_8epilogue10collective6detail29Sm90TmaWarpSpecializedAdapterINS1H_15DefaultEpilogueISJ_SK_SK_NS1G_6thread17LinearCombinationISJ_Li1EffLNS1L_9ScaleType4KindE0ELNS_15FloatRoundStyleE2ESJ_EENS1_15EpilogueDefaultEEEEEvvEEEEvNT_6ParamsE)
	.align		4
        /*000c*/ 	.word	index@(__assertfail)
	.align		4
        /*0010*/ 	.word	0x00000000
	.align		4
        /*0014*/ 	.word	0xfffffffe
	.align		4
        /*0018*/ 	.word	0x00000000
	.align		4
        /*001c*/ 	.word	0xfffffffd
	.align		4
        /*0020*/ 	.word	0x00000000
	.align		4
        /*0024*/ 	.word	0xfffffffc


//--------------------- .nv.constant4             --------------------------
	.section	.nv.constant4,"a",@progbits
	.align	8
	.align		8
.nv.constant4:
        /*0000*/ 	.dword	__assertfail
	.align		8
        /*0008*/ 	.dword	__unnamed_1
	.align		8
        /*0010*/ 	.dword	_ZN39_INTERNAL_26be5702_4_k_cu_5a543472_71184cuda3std3__45__cpo5beginE
	.align		8
        /*0018*/ 	.dword	_ZN39_INTERNAL_26be5702_4_k_cu_5a543472_71184cuda3std3__45__cpo3endE
	.align		8
        /*0020*/ 	.dword	_ZN39_INTERNAL_26be5702_4_k_cu_5a543472_71184cuda3std3__45__cpo6cbeginE
	.align		8
        /*0028*/ 	.dword	_ZN39_INTERNAL_26be5702_4_k_cu_5a543472_71184cuda3std3__45__cpo4cendE
	.align		8
        /*0030*/ 	.dword	_ZN39_INTERNAL_26be5702_4_k_cu_5a543472_71184cuda3std3__441_GLOBAL__N__26be5702_4_k_cu_5a543472_71186ignoreE
	.align		8
        /*0038*/ 	.dword	_ZN39_INTERNAL_26be5702_4_k_cu_5a543472_71184cuda3std3__419piecewise_constructE
	.align		8
        /*0040*/ 	.dword	_ZN39_INTERNAL_26be5702_4_k_cu_5a543472_71184cuda3std3__48in_placeE
	.align		8
        /*0048*/ 	.dword	_ZN39_INTERNAL_26be5702_4_k_cu_5a543472_71184cuda3std6ranges3__45__cpo4swapE
	.align		8
        /*0050*/ 	.dword	_ZN39_INTERNAL_26be5702_4_k_cu_5a543472_71184cuda3std6ranges3__45__cpo9iter_moveE
	.align		8
        /*0058*/ 	.dword	_ZN39_INTERNAL_26be5702_4_k_cu_5a543472_71184cute7productE
	.align		8
        /*0060*/ 	.dword	_ZN39_INTERNAL_26be5702_4_k_cu_5a543472_71184cute1_E
	.align		8
        /*0068*/ 	.dword	$str$22
	.align		8
        /*0070*/ 	.dword	$str$23


//--------------------- .text._ZN7cutlass13device_kernelINS_4gemm6kernel13GemmUniversalIN4cute5tupleIJiiiiEEENS1_10collective13CollectiveMmaINS1_34MainloopSm90TmaGmmaWarpSpecializedILi10ENS5_IJNS4_1CILi1EEESB_SB_EEENS1_35KernelTmaWarpSpecializedCooperativeEEENS5_IJNSA_ILi256EEENSA_ILi80EEENSA_ILi32EEEEEENS_10bfloat16_tENS5_IJlSB_lEEESJ_SK_NS4_8TiledMMAINS4_8MMA_AtomIJNS4_4SM904GMMA27MMA_64x16x16_F32BF16BF16_SSILNSO_5MajorE0ELSQ_0ELNSO_7ScaleInE1ELSR_1EEEEEENS4_6LayoutINS5_IJNSA_ILi2EEESB_SB_EEENS5_IJSB_NSA_ILi0EEESX_EEEEENS5_IJNS4_10UnderscoreES10_S10_EEEEENS4_13SM90_TMA_LOADENS4_14ComposedLayoutINS4_7SwizzleILi2ELi4ELi3EEENS4_18smem_ptr_flag_bitsILi16EEENSU_INS5_IJNSA_ILi8EEESH_EEENS5_IJSH_SB_EEEEEEEvNS4_8identityES13_S1D_vS1E_EENS_8epilogue10collective6detail29Sm90TmaWarpSpecializedAdapterINS1H_15DefaultEpilogueISJ_SK_SK_NS1G_6thread17LinearCombinationISJ_Li1EffLNS1L_9ScaleType4KindE0ELNS_15FloatRoundStyleE2ESJ_EENS1_15EpilogueDefaultEEEEEvvEEEEvNT_6ParamsE --------------------------
	.section	.text._ZN7cutlass13device_kernelINS_4gemm6kernel13GemmUniversalIN4cute5tupleIJiiiiEEENS1_10collective13CollectiveMmaINS1_34MainloopSm90TmaGmmaWarpSpecializedILi10ENS5_IJNS4_1CILi1EEESB_SB_EEENS1_35KernelTmaWarpSpecializedCooperativeEEENS5_IJNSA_ILi256EEENSA_ILi80EEENSA_ILi32EEEEEENS_10bfloat16_tENS5_IJlSB_lEEESJ_SK_NS4_8TiledMMAINS4_8MMA_AtomIJNS4_4SM904GMMA27MMA_64x16x16_F32BF16BF16_SSILNSO_5MajorE0ELSQ_0ELNSO_7ScaleInE1ELSR_1EEEEEENS4_6LayoutINS5_IJNSA_ILi2EEESB_SB_EEENS5_IJSB_NSA_ILi0EEESX_EEEEENS5_IJNS4_10UnderscoreES10_S10_EEEEENS4_13SM90_TMA_LOADENS4_14ComposedLayoutINS4_7SwizzleILi2ELi4ELi3EEENS4_18smem_ptr_flag_bitsILi16EEENSU_INS5_IJNSA_ILi8EEESH_EEENS5_IJSH_SB_EEEEEEEvNS4_8identityES13_S1D_vS1E_EENS_8epilogue10collective6detail29Sm90TmaWarpSpecializedAdapterINS1H_15DefaultEpilogueISJ_SK_SK_NS1G_6thread17LinearCombinationISJ_Li1EffLNS1L_9ScaleType4KindE0ELNS_15FloatRoundStyleE2ESJ_EENS1_15EpilogueDefaultEEEEEvvEEEEvNT_6ParamsE,"ax",@progbits
	.align	128
.text._ZN7cutlass13device_kernelINS_4gemm6kernel13GemmUniversalIN4cute5tupleIJiiiiEEENS1_10collective13CollectiveMmaINS1_34MainloopSm90TmaGmmaWarpSpecializedILi10ENS5_IJNS4_1CILi1EEESB_SB_EEENS1_35KernelTmaWarpSpecializedCooperativeEEENS5_IJNSA_ILi256EEENSA_ILi80EEENSA_ILi32EEEEEENS_10bfloat16_tENS5_IJlSB_lEEESJ_SK_NS4_8TiledMMAINS4_8MMA_AtomIJNS4_4SM904GMMA27MMA_64x16x16_F32BF16BF16_SSILNSO_5MajorE0ELSQ_0ELNSO_7ScaleInE1ELSR_1EEEEEENS4_6LayoutINS5_IJNSA_ILi2EEESB_SB_EEENS5_IJSB_NSA_ILi0EEESX_EEEEENS5_IJNS4_10UnderscoreES10_S10_EEEEENS4_13SM90_TMA_LOADENS4_14ComposedLayoutINS4_7SwizzleILi2ELi4ELi3EEENS4_18smem_ptr_flag_bitsILi16EEENSU_INS5_IJNSA_ILi8EEESH_EEENS5_IJSH_SB_EEEEEEEvNS4_8identityES13_S1D_vS1E_EENS_8epilogue10collective6detail29Sm90TmaWarpSpecializedAdapterINS1H_15DefaultEpilogueISJ_SK_SK_NS1G_6thread17LinearCombinationISJ_Li1EffLNS1L_9ScaleType4KindE0ELNS_15FloatRoundStyleE2ESJ_EENS1_15EpilogueDefaultEEEEEvvEEEEvNT_6ParamsE:
        .type           _ZN7cutlass13device_kernelINS_4gemm6kernel13GemmUniversalIN4cute5tupleIJiiiiEEENS1_10collective13CollectiveMmaINS1_34MainloopSm90TmaGmmaWarpSpecializedILi10ENS5_IJNS4_1CILi1EEESB_SB_EEENS1_35KernelTmaWarpSpecializedCooperativeEEENS5_IJNSA_ILi256EEENSA_ILi80EEENSA_ILi32EEEEEENS_10bfloat16_tENS5_IJlSB_lEEESJ_SK_NS4_8TiledMMAINS4_8MMA_AtomIJNS4_4SM904GMMA27MMA_64x16x16_F32BF16BF16_SSILNSO_5MajorE0ELSQ_0ELNSO_7ScaleInE1ELSR_1EEEEEENS4_6LayoutINS5_IJNSA_ILi2EEESB_SB_EEENS5_IJSB_NSA_ILi0EEESX_EEEEENS5_IJNS4_10UnderscoreES10_S10_EEEEENS4_13SM90_TMA_LOADENS4_14ComposedLayoutINS4_7SwizzleILi2ELi4ELi3EEENS4_18smem_ptr_flag_bitsILi16EEENSU_INS5_IJNSA_ILi8EEESH_EEENS5_IJSH_SB_EEEEEEEvNS4_8identityES13_S1D_vS1E_EENS_8epilogue10collective6detail29Sm90TmaWarpSpecializedAdapterINS1H_15DefaultEpilogueISJ_SK_SK_NS1G_6thread17LinearCombinationISJ_Li1EffLNS1L_9ScaleType4KindE0ELNS_15FloatRoundStyleE2ESJ_EENS1_15EpilogueDefaultEEEEEvvEEEEvNT_6ParamsE,@function
        .size           _ZN7cutlass13device_kernelINS_4gemm6kernel13GemmUniversalIN4cute5tupleIJiiiiEEENS1_10collective13CollectiveMmaINS1_34MainloopSm90TmaGmmaWarpSpecializedILi10ENS5_IJNS4_1CILi1EEESB_SB_EEENS1_35KernelTmaWarpSpecializedCooperativeEEENS5_IJNSA_ILi256EEENSA_ILi80EEENSA_ILi32EEEEEENS_10bfloat16_tENS5_IJlSB_lEEESJ_SK_NS4_8TiledMMAINS4_8MMA_AtomIJNS4_4SM904GMMA27MMA_64x16x16_F32BF16BF16_SSILNSO_5MajorE0ELSQ_0ELNSO_7ScaleInE1ELSR_1EEEEEENS4_6LayoutINS5_IJNSA_ILi2EEESB_SB_EEENS5_IJSB_NSA_ILi0EEESX_EEEEENS5_IJNS4_10UnderscoreES10_S10_EEEEENS4_13SM90_TMA_LOADENS4_14ComposedLayoutINS4_7SwizzleILi2ELi4ELi3EEENS4_18smem_ptr_flag_bitsILi16EEENSU_INS5_IJNSA_ILi8EEESH_EEENS5_IJSH_SB_EEEEEEEvNS4_8identityES13_S1D_vS1E_EENS_8epilogue10collective6detail29Sm90TmaWarpSpecializedAdapterINS1H_15DefaultEpilogueISJ_SK_SK_NS1G_6thread17LinearCombinationISJ_Li1EffLNS1L_9ScaleType4KindE0ELNS_15FloatRoundStyleE2ESJ_EENS1_15EpilogueDefaultEEEEEvvEEEEvNT_6ParamsE,(.L_x_237 - _ZN7cutlass13device_kernelINS_4gemm6kernel13GemmUniversalIN4cute5tupleIJiiiiEEENS1_10collective13CollectiveMmaINS1_34MainloopSm90TmaGmmaWarpSpecializedILi10ENS5_IJNS4_1CILi1EEESB_SB_EEENS1_35KernelTmaWarpSpecializedCooperativeEEENS5_IJNSA_ILi256EEENSA_ILi80EEENSA_ILi32EEEEEENS_10bfloat16_tENS5_IJlSB_lEEESJ_SK_NS4_8TiledMMAINS4_8MMA_AtomIJNS4_4SM904GMMA27MMA_64x16x16_F32BF16BF16_SSILNSO_5MajorE0ELSQ_0ELNSO_7ScaleInE1ELSR_1EEEEEENS4_6LayoutINS5_IJNSA_ILi2EEESB_SB_EEENS5_IJSB_NSA_ILi0EEESX_EEEEENS5_IJNS4_10UnderscoreES10_S10_EEEEENS4_13SM90_TMA_LOADENS4_14ComposedLayoutINS4_7SwizzleILi2ELi4ELi3EEENS4_18smem_ptr_flag_bitsILi16EEENSU_INS5_IJNSA_ILi8EEESH_EEENS5_IJSH_SB_EEEEEEEvNS4_8identityES13_S1D_vS1E_EENS_8epilogue10collective6detail29Sm90TmaWarpSpecializedAdapterINS1H_15DefaultEpilogueISJ_SK_SK_NS1G_6thread17LinearCombinationISJ_Li1EffLNS1L_9ScaleType4KindE0ELNS_15FloatRoundStyleE2ESJ_EENS1_15EpilogueDefaultEEEEEvvEEEEvNT_6ParamsE)
        .other          _ZN7cutlass13device_kernelINS_4gemm6kernel13GemmUniversalIN4cute5tupleIJiiiiEEENS1_10collective13CollectiveMmaINS1_34MainloopSm90TmaGmmaWarpSpecializedILi10ENS5_IJNS4_1CILi1EEESB_SB_EEENS1_35KernelTmaWarpSpecializedCooperativeEEENS5_IJNSA_ILi256EEENSA_ILi80EEENSA_ILi32EEEEEENS_10bfloat16_tENS5_IJlSB_lEEESJ_SK_NS4_8TiledMMAINS4_8MMA_AtomIJNS4_4SM904GMMA27MMA_64x16x16_F32BF16BF16_SSILNSO_5MajorE0ELSQ_0ELNSO_7ScaleInE1ELSR_1EEEEEENS4_6LayoutINS5_IJNSA_ILi2EEESB_SB_EEENS5_IJSB_NSA_ILi0EEESX_EEEEENS5_IJNS4_10UnderscoreES10_S10_EEEEENS4_13SM90_TMA_LOADENS4_14ComposedLayoutINS4_7SwizzleILi2ELi4ELi3EEENS4_18smem_ptr_flag_bitsILi16EEENSU_INS5_IJNSA_ILi8EEESH_EEENS5_IJSH_SB_EEEEEEEvNS4_8identityES13_S1D_vS1E_EENS_8epilogue10collective6detail29Sm90TmaWarpSpecializedAdapterINS1H_15DefaultEpilogueISJ_SK_SK_NS1G_6thread17LinearCombinationISJ_Li1EffLNS1L_9ScaleType4KindE0ELNS_15FloatRoundStyleE2ESJ_EENS1_15EpilogueDefaultEEEEEvvEEEEvNT_6ParamsE,@"STO_CUDA_ENTRY STV_DEFAULT"
_ZN7cutlass13device_kernelINS_4gemm6kernel13GemmUniversalIN4cute5tupleIJiiiiEEENS1_10collective13CollectiveMmaINS1_34MainloopSm90TmaGmmaWarpSpecializedILi10ENS5_IJNS4_1CILi1EEESB_SB_EEENS1_35KernelTmaWarpSpecializedCooperativeEEENS5_IJNSA_ILi256EEENSA_ILi80EEENSA_ILi32EEEEEENS_10bfloat16_tENS5_IJlSB_lEEESJ_SK_NS4_8TiledMMAINS4_8MMA_AtomIJNS4_4SM904GMMA27MMA_64x16x16_F32BF16BF16_SSILNSO_5MajorE0ELSQ_0ELNSO_7ScaleInE1ELSR_1EEEEEENS4_6LayoutINS5_IJNSA_ILi2EEESB_SB_EEENS5_IJSB_NSA_ILi0EEESX_EEEEENS5_IJNS4_10UnderscoreES10_S10_EEEEENS4_13SM90_TMA_LOADENS4_14ComposedLayoutINS4_7SwizzleILi2ELi4ELi3EEENS4_18smem_ptr_flag_bitsILi16EEENSU_INS5_IJNSA_ILi8EEESH_EEENS5_IJSH_SB_EEEEEEEvNS4_8identityES13_S1D_vS1E_EENS_8epilogue10collective6detail29Sm90TmaWarpSpecializedAdapterINS1H_15DefaultEpilogueISJ_SK_SK_NS1G_6thread17LinearCombinationISJ_Li1EffLNS1L_9ScaleType4KindE0ELNS_15FloatRoundStyleE2ESJ_EENS1_15EpilogueDefaultEEEEEvvEEEEvNT_6ParamsE:
[----:B------:R-:W0:Y:S01]  /*0000*/  LDC R1, c[0x0][0x28] ;  /* 0x00000a00ff017b82 */ /* 0x000e220000000800 */
[----:B------:R-:W1:Y:S01]  /*0010*/  S2R R18, SR_TID.X ;  /* 0x0000000000127919 */ /* 0x000e620000002100 */
[----:B------:R-:W-:Y:S01]  /*0020*/  ELECT P0, URZ, PT ;  /* 0x00000000003f782f */ /* 0x000fe20003800000 */
[----:B------:R-:W-:Y:S01]  /*0030*/  BSSY B0, `(.L_x_0) ;  /* 0x000000f000007945 */ /* 0x000fe20003800000 */
[--C-:B-1----:R-:W-:Y:S02]  /*0040*/  SHF.R.U32.HI R0, RZ, 0x5, R18.reuse ;  /* 0x00000005ff007819 */ /* 0x102fe40000011612 */
[----:B------:R-:W-:-:S03]  /*0050*/  SHF.R.U32.HI R22, RZ, 0x7, R18 ;  /* 0x00000007ff167819 */ /* 0x000fc60000011612 */
[----:B------:R-:W1:Y:S04]  /*0060*/  SHFL.IDX PT, R5, R0, RZ, 0x1f ;  /* 0x00001fff00057589 */ /* 0x000e6800000e0000 */
[----:B------:R2:W3:Y:S01]  /*0070*/  SHFL.IDX PT, R8, R22, RZ, 0x1f ;  /* 0x00001fff16087589 */ /* 0x0004e200000e0000 */
[----:B-1----:R-:W-:-:S13]  /*0080*/  ISETP.NE.OR P0, PT, R5, RZ, !P0 ;  /* 0x000000ff0500720c */ /* 0x002fda0004705670 */
[----:B0-23--:R-:W-:Y:S05]  /*0090*/  @P0 BRA `(.L_x_1) ;  /* 0x0000000000200947 */ /* 0x00dfea0003800000 */
[----:B------:R-:W-:Y:S02]  /*00a0*/  ULDC.64 UR4, c[0x0][0x198] ;  /* 0x0000660000047ab9 */ /* 0x000fe40000000a00 */
[----:B------:R-:W-:Y:S02]  /*00b0*/  UIADD3 UR6, UP0, UR4, 0xf0, URZ ;  /* 0x000000f004067890 */ /* 0x000fe4000ff1e03f */
[----:B------:R-:W-:Y:S02]  /*00c0*/  UIADD3 UR4, UP1, UR4, 0x1f0, URZ ;  /* 0x000001f004047890 */ /* 0x000fe4000ff3e03f */
[----:B------:R-:W-:Y:S02]  /*00d0*/  UIADD3.X UR7, URZ, UR5, URZ, UP0, !UPT ;  /* 0x000000053f077290 */ /* 0x000fe400087fe43f */
[----:B------:R-:W-:-:S07]  /*00e0*/  UIADD3.X UR5, URZ, UR5, URZ, UP1, !UPT ;  /* 0x000000053f057290 */ /* 0x000fce0008ffe43f */
[----:B------:R0:W-:Y:S02]  /*00f0*/  UTMACCTL.PF [UR6] ;  /* 0x00000000060079b9 */ /* 0x0001e40008040000 */
[----:B------:R0:W-:Y:S02]  /*0100*/  UTMACCTL.PF [UR4] ;  /* 0x00000000040079b9 */ /* 0x0001e40008040000 */
[----:B0-----:R-:W-:Y:S01]  /*0110*/  NOP ;  /* 0x0000000000007918 */ /* 0x001fe20000000000 */
.L_x_1:
[----:B------:R-:W-:Y:S05]  /*0120*/  BSYNC B0 ;  /* 0x0000000000007941 */ /* 0x000fea0003800000 */
.L_x_0:
[----:B------:R-:W0:Y:S02]  /*0130*/  SHFL.IDX PT, R2, R0, RZ, 0x1f ;  /* 0x00001fff00027589 */ /* 0x000e2400000e0000 */
[----:B0-----:R-:W-:-:S13]  /*0140*/  ISETP.NE.AND P0, PT, R2, RZ, PT ;  /* 0x000000ff0200720c */ /* 0x001fda0003f05270 */
[----:B------:R-:W-:Y:S05]  /*0150*/  @P0 BRA `(.L_x_2) ;  /* 0x0000000000940947 */ /* 0x000fea0003800000 */
[----:B------:R-:W-:Y:S01]  /*0160*/  ELECT P0, URZ, PT ;  /* 0x00000000003f782f */ /* 0x000fe20003800000 */
[----:B------:R-:W-:-:S12]  /*0170*/  BSSY B0, `(.L_x_2) ;  /* 0x0000023000007945 */ /* 0x000fd80003800000 */
[----:B------:R-:W-:Y:S05]  /*0180*/  @!P0 BRA `(.L_x_3) ;  /* 0x0000000000848947 */ /* 0x000fea0003800000 */
[----:B------:R-:W0:Y:S01]  /*0190*/  S2UR UR8, SR_CgaCtaId ;  /* 0x00000000000879c3 */ /* 0x000e220000008800 */
[----:B------:R-:W-:Y:S01]  /*01a0*/  UMOV UR4, 0x400 ;  /* 0x0000040000047882 */ /* 0x000fe20000000000 */
[----:B------:R-:W-:Y:S01]  /*01b0*/  UMOV UR5, 0x1 ;  /* 0x0000000100057882 */ /* 0x000fe20000000000 */
[----:B------:R-:W-:Y:S02]  /*01c0*/  UMOV UR6, 0x100 ;  /* 0x0000010000067882 */ /* 0x000fe40000000000 */
[----:B------:R-:W-:-:S04]  /*01d0*/  UIADD3 UR6, -UR6, 0x100000, URZ ;  /* 0x0010000006067890 */ /* 0x000fc8000fffe13f */
[----:B------:R-:W-:Y:S02]  /*01e0*/  USHF.L.U32 UR7, UR6, 0xb, URZ ;  /* 0x0000000b06077899 */ /* 0x000fe4000800063f */
[----:B------:R-:W-:Y:S02]  /*01f0*/  USHF.L.U32 UR6, UR6, 0x1, URZ ;  /* 0x0000000106067899 */ /* 0x000fe4000800063f */
[----:B0-----:R-:W-:Y:S02]  /*0200*/  ULEA UR8, UR8, UR4, 0x18 ;  /* 0x0000000408087291 */ /* 0x001fe4000f8ec03f */
[----:B------:R-:W-:-:S04]  /*0210*/  UIADD3 UR4, -UR5, 0x100000, URZ ;  /* 0x0010000005047890 */ /* 0x000fc8000fffe13f */
[----:B------:R-:W-:Y:S02]  /*0220*/  USHF.L.U32 UR5, UR4, 0xb, URZ ;  /* 0x0000000b04057899 */ /* 0x000fe4000800063f */
[----:B------:R-:W-:Y:S01]  /*0230*/  USHF.L.U32 UR4, UR4, 0x1, URZ ;  /* 0x0000000104047899 */ /* 0x000fe2000800063f */
[----:B------:R-:W0:Y:S11]  /*0240*/  FENCE.VIEW.ASYNC.S ;  /* 0x00000000000073c6 */ /* 0x000e360000000000 */
[----:B0-----:R0:W1:Y:S01]  /*0250*/  SYNCS.EXCH.64 URZ, [UR8], UR4 ;  /* 0x00000004083f75b2 */ /* 0x0010620008000100 */
[----:B------:R0:W2:Y:S01]  /*0260*/  SYNCS.EXCH.64 URZ, [UR8+0x50], UR6 ;  /* 0x00005006083f75b2 */ /* 0x0000a20008000100 */
[----:B------:R0:W3:Y:S01]  /*0270*/  SYNCS.EXCH.64 URZ, [UR8+0x8], UR4 ;  /* 0x00000804083f75b2 */ /* 0x0000e20008000100 */
[----:B------:R0:W4:Y:S01]  /*0280*/  SYNCS.EXCH.64 URZ, [UR8+0x58], UR6 ;  /* 0x00005806083f75b2 */ /* 0x0001220008000100 */
[----:B------:R0:W0:Y:S01]  /*0290*/  SYNCS.EXCH.64 URZ, [UR8+0x10], UR4 ;  /* 0x00001004083f75b2 */ /* 0x0000220008000100 */
        /* <DEDUP_REMOVED lines=15> */
[----:B------:R-:W-:Y:S01]  /*0390*/  NOP ;  /* 0x0000000000007918 */ /* 0x000fe20000000000 */
.L_x_3:
[----:B0-----:R-:W-:Y:S05]  /*03a0*/  BSYNC B0 ;  /* 0x0000000000007941 */ /* 0x001fea0003800000 */
.L_x_2:
[----:B------:R-:W0:Y:S01]  /*03b0*/  SHFL.IDX PT, R0, R0, RZ, 0x1f ;  /* 0x00001fff00007589 */ /* 0x000e2200000e0000 */
[----:B------:R-:W-:Y:S01]  /*03c0*/  ELECT P0, URZ, PT ;  /* 0x00000000003f782f */ /* 0x000fe20003800000 */
[----:B------:R-:W5:Y:S01]  /*03d0*/  LDC R2, c[0x0][0x65c] ;  /* 0x00019700ff027b82 */ /* 0x000f620000000800 */
[----:B------:R-:W-:Y:S01]  /*03e0*/  SHF.R.S32.HI R6, RZ, 0x1f, R5 ;  /* 0x0000001fff067819 */ /* 0x000fe20000011405 */
[----:B------:R-:W1:Y:S01]  /*03f0*/  S2R R3, SR_CTAID.Y ;  /* 0x0000000000037919 */ /* 0x000e620000002600 */
[----:B------:R-:W-:Y:S01]  /*0400*/  UMOV UR4, 0x20 ;  /* 0x0000002000047882 */ /* 0x000fe20000000000 */
[----:B------:R-:W-:Y:S01]  /*0410*/  ISETP.NE.AND P2, PT, R8, RZ, PT ;  /* 0x000000ff0800720c */ /* 0x000fe20003f45270 */
[----:B------:R-:W-:Y:S01]  /*0420*/  NOP ;  /* 0x0000000000007918 */ /* 0x000fe20000000000 */
[----:B------:R-:W2:Y:S01]  /*0430*/  S2R R4, SR_CTAID.X ;  /* 0x0000000000047919 */ /* 0x000ea20000002500 */
[----:B------:R-:W-:Y:S01]  /*0440*/  LEA.HI R6, R6, R5, RZ, 0x2 ;  /* 0x0000000506067211 */ /* 0x000fe200078f10ff */
[----:B------:R-:W-:Y:S01]  /*0450*/  NOP ;  /* 0x0000000000007918 */ /* 0x000fe20000000000 */
[----:B0-----:R-:W-:-:S02]  /*0460*/  ISETP.NE.OR P0, PT, R0, RZ, !P0 ;  /* 0x000000ff0000720c */ /* 0x001fc40004705670 */
[----:B-----5:R-:W-:-:S04]  /*0470*/  ISETP.NE.AND P3, PT, R2, 0x1, PT ;  /* 0x000000010200780c */ /* 0x020fc80003f65270 */
[----:B------:R-:W-:Y:S02]  /*0480*/  P2R R0, PR, RZ, 0x8 ;  /* 0x00000008ff007803 */ /* 0x000fe40000000000 */
[----:B------:R-:W-:-:S05]  /*0490*/  LOP3.LUT R0, R6, 0xfffffffc, RZ, 0xc0, !PT ;  /* 0xfffffffc06007812 */ /* 0x000fca00078ec0ff */
[----:B------:R-:W-:Y:S01]  /*04a0*/  VOTEU.ALL UP0, P0 ;  /* 0x00000000003f7886 */ /* 0x000fe20000000000 */
[----:B------:R-:W-:Y:S01]  /*04b0*/  IMAD.IADD R0, R5, 0x1, -R0 ;  /* 0x0000000105007824 */ /* 0x000fe200078e0a00 */
[----:B------:R-:W2:Y:S01]  /*04c0*/  @P3 LDC R17, c[0x0][0x10] ;  /* 0x00000400ff113b82 */ /* 0x000ea20000000800 */
[----:B------:R-:W-:Y:S01]  /*04d0*/  VOTEU.ALL UP1, P0 ;  /* 0x00000000003f7886 */ /* 0x000fe20000020000 */
[----:B-1----:R-:W-:Y:S01]  /*04e0*/  @P3 IMAD.MOV.U32 R6, RZ, RZ, R3 ;  /* 0x000000ffff063224 */ /* 0x002fe200078e0003 */
[----:B------:R-:W-:Y:S01]  /*04f0*/  @!UP0 UMOV UR6, 0x400 ;  /* 0x0000040000068882 */ /* 0x000fe20000000000 */
[----:B------:R-:W-:-:S04]  /*0500*/  @!UP0 UIADD3 UR4, -UR4, 0x100000, URZ ;  /* 0x0010000004048890 */ /* 0x000fc8000fffe13f */
[----:B------:R-:W-:Y:S02]  /*0510*/  @!UP0 USHF.L.U32 UR5, UR4, 0xb, URZ ;  /* 0x0000000b04058899 */ /* 0x000fe4000800063f */
[----:B------:R-:W-:Y:S01]  /*0520*/  @!UP0 USHF.L.U32 UR4, UR4, 0x1, URZ ;  /* 0x0000000104048899 */ /* 0x000fe2000800063f */
[----:B------:R-:W-:Y:S02]  /*0530*/  @P3 IMAD.MOV.U32 R7, RZ, RZ, RZ ;  /* 0x000000ffff073224 */ /* 0x000fe400078e00ff */
[----:B------:R-:W-:Y:S01]  /*0540*/  IMAD.MOV.U32 R5, RZ, RZ, RZ ;  /* 0x000000ffff057224 */ /* 0x000fe200078e00ff */
[----:B------:R-:W0:Y:S01]  /*0550*/  @!UP0 S2UR UR7, SR_CgaCtaId ;  /* 0x00000000000789c3 */ /* 0x000e220000008800 */
[----:B------:R-:W-:-:S07]  /*0560*/  @P3 IMAD.MOV.U32 R11, RZ, RZ, RZ ;  /* 0x000000ffff0b3224 */ /* 0x000fce00078e00ff */
[----:B------:R-:W1:Y:S01]  /*0570*/  @!P3 LDC R9, c[0x0][0xc] ;  /* 0x00000300ff09bb82 */ /* 0x000e620000000800 */
[----:B--2---:R-:W-:-:S04]  /*0580*/  @P3 IMAD.WIDE.U32 R16, R4, R17, R6 ;  /* 0x0000001104103225 */ /* 0x004fc800078e0006 */
[----:B------:R-:W-:Y:S01]  /*0590*/  @P3 IMAD.IADD R17, R17, 0x1, R11 ;  /* 0x0000000111113824 */ /* 0x000fe200078e020b */
[----:B0-----:R-:W-:Y:S01]  /*05a0*/  @!UP0 ULEA UR6, UR7, UR6, 0x18 ;  /* 0x0000000607068291 */ /* 0x001fe2000f8ec03f */
[----:B------:R-:W-:Y:S01]  /*05b0*/  VOTEU.ALL UP0, P0 ;  /* 0x00000000003f7886 */ /* 0x000fe20000000000 */
[----:B------:R-:W-:-:S04]  /*05c0*/  ISETP.NE.AND P0, PT, R0, 0x3, PT ;  /* 0x000000030000780c */ /* 0x000fc80003f05270 */
[----:B------:R-:W-:Y:S01]  /*05d0*/  ISETP.EQ.OR P0, PT, R0, RZ, !P0 ;  /* 0x000000ff0000720c */ /* 0x000fe20004702670 */
[----:B-1----:R-:W-:-:S03]  /*05e0*/  @!P3 IMAD.WIDE.U32 R6, R9, R3, R4 ;  /* 0x000000030906b225 */ /* 0x002fc600078e0004 */
[C---:B------:R-:W-:Y:S01]  /*05f0*/  ISETP.EQ.AND P0, PT, R8.reuse, RZ, P0 ;  /* 0x000000ff0800720c */ /* 0x040fe20000702270 */
[----:B------:R-:W-:Y:S01]  /*0600*/  VIADD R8, R8, 0xffffffff ;  /* 0xffffffff08087836 */ /* 0x000fe20000000000 */
[----:B------:R-:W0:Y:S02]  /*0610*/  FENCE.VIEW.ASYNC.S ;  /* 0x00000000000073c6 */ /* 0x000e240000000000 */
[----:B0-----:R0:W3:Y:S01]  /*0620*/  @!UP0 SYNCS.EXCH.64 URZ, [UR6+0xb0], UR4 ;  /* 0x0000b004063f85b2 */ /* 0x0010e20008000100 */
[----:B------:R-:W-:Y:S01]  /*0630*/  @!P3 IMAD.MOV.U32 R16, RZ, RZ, R6 ;  /* 0x000000ffff10b224 */ /* 0x000fe200078e0006 */
[----:B------:R-:W-:Y:S01]  /*0640*/  SEL R19, RZ, 0x1, !P0 ;  /* 0x00000001ff137807 */ /* 0x000fe20004000000 */
[----:B------:R-:W-:Y:S01]  /*0650*/  @!P3 IMAD.MOV.U32 R17, RZ, RZ, R7 ;  /* 0x000000ffff11b224 */ /* 0x000fe200078e0007 */
[----:B------:R-:W-:-:S04]  /*0660*/  ISETP.GE.U32.AND P1, PT, R8, 0x2, PT ;  /* 0x000000020800780c */ /* 0x000fc80003f26070 */
[----:B------:R-:W-:Y:S01]  /*0670*/  SEL R19, R19, 0x2, P1 ;  /* 0x0000000213137807 */ /* 0x000fe20000800000 */
[----:B------:R0:W3:Y:S01]  /*0680*/  @!UP1 SYNCS.EXCH.64 URZ, [UR6+0xb8], UR4 ;  /* 0x0000b804063f95b2 */ /* 0x0000e20008000100 */
[----:B------:R-:W-:Y:S01]  /*0690*/  NOP ;  /* 0x0000000000007918 */ /* 0x000fe20000000000 */
[----:B---34-:R-:W-:Y:S06]  /*06a0*/  BAR.SYNC.DEFER_BLOCKING 0x0 ;  /* 0x0000000000007b1d */ /* 0x018fec0000010000 */
[----:B------:R-:W-:Y:S05]  /*06b0*/  @!P2 BRA `(.L_x_4) ;  /* 0x000000780040a947 */ /* 0x000fea0003800000 */
[----:B------:R-:W-:-:S13]  /*06c0*/  ISETP.GT.U32.AND P0, PT, R8, 0x1, PT ;  /* 0x000000010800780c */ /* 0x000fda0003f04070 */
[----:B0-----:R-:W-:Y:S05]  /*06d0*/  @P0 EXIT ;  /* 0x000000000000094d */ /* 0x001fea0003800000 */
[----:B------:R-:W-:Y:S01]  /*06e0*/  ULDC.64 UR4, c[0x0][0x650] ;  /* 0x0001940000047ab9 */ /* 0x000fe20000000a00 */
[----:B------:R-:W-:Y:S01]  /*06f0*/  PRMT R0, RZ, 0x7610, R0 ;  /* 0x00007610ff007816 */ /* 0x000fe20000000000 */
[----:B------:R-:W-:Y:S01]  /*0700*/  IMAD.MOV.U32 R106, RZ, RZ, -0x1 ;  /* 0xffffffffff6a7424 */ /* 0x000fe200078e00ff */
[----:B------:R-:W-:Y:S01]  /*0710*/  ISETP.GE.U32.AND P0, PT, R16, UR4, PT ;  /* 0x0000000410007c0c */ /* 0x000fe2000bf06070 */
[----:B------:R-:W-:Y:S02]  /*0720*/  IMAD.MOV.U32 R107, RZ, RZ, -0x1 ;  /* 0xffffffffff6b7424 */ /* 0x000fe400078e00ff */
[----:B------:R-:W-:Y:S01]  /*0730*/  IMAD.MOV.U32 R23, RZ, RZ, -0x1 ;  /* 0xffffffffff177424 */ /* 0x000fe200078e00ff */
[----:B------:R-:W-:-:S13]  /*0740*/  ISETP.GE.U32.AND.EX P0, PT, R17, UR5, PT, P0 ;  /* 0x0000000511007c0c */ /* 0x000fda000bf06100 */
[----:B------:R-:W-:Y:S05]  /*0750*/  @P0 BRA `(.L_x_5) ;  /* 0x0000000400540947 */ /* 0x000fea0003800000 */
[----:B------:R-:W0:Y:S01]  /*0760*/  LDC.64 R14, c[0x0][0x628] ;  /* 0x00018a00ff0e7b82 */ /* 0x000e220000000a00 */
[----:B------:R-:W-:Y:S02]  /*0770*/  IMAD.MOV.U32 R6, RZ, RZ, R16 ;  /* 0x000000ffff067224 */ /* 0x000fe400078e0010 */
[----:B------:R-:W-:-:S05]  /*0780*/  IMAD.MOV.U32 R7, RZ, RZ, R17 ;  /* 0x000000ffff077224 */ /* 0x000fca00078e0011 */
[----:B------:R-:W1:Y:S08]  /*0790*/  LDC R0, c[0x0][0x630] ;  /* 0x00018c00ff007b82 */ /* 0x000e700000000800 */
[----:B------:R-:W2:Y:S01]  /*07a0*/  LDC.64 R20, c[0x0][0x620] ;  /* 0x00018800ff147b82 */ /* 0x000ea20000000a00 */
[----:B0-----:R-:W-:-:S04]  /*07b0*/  ISETP.NE.U32.AND P0, PT, R14, RZ, PT ;  /* 0x000000ff0e00720c */ /* 0x001fc80003f05070 */
[----:B------:R-:W-:-:S13]  /*07c0*/  ISETP.NE.AND.EX P0, PT, R15, RZ, PT, P0 ;  /* 0x000000ff0f00720c */ /* 0x000fda0003f05300 */
[----:B-12---:R-:W-:Y:S05]  /*07d0*/  @!P0 BRA `(.L_x_6) ;  /* 0x0000000000288947 */ /* 0x006fea0003800000 */
[----:B------:R-:W0:Y:S02]  /*07e0*/  LDC R11, c[0x0][0x634] ;  /* 0x00018d00ff0b7b82 */ /* 0x000e240000000800 */
[----:B0-----:R-:W-:-:S05]  /*07f0*/  IADD3 R11, P0, R16, R11, RZ ;  /* 0x0000000b100b7210 */ /* 0x001fca0007f1e0ff */
[----:B------:R-:W-:-:S04]  /*0800*/  IMAD.X R13, RZ, RZ, R17, P0 ;  /* 0x000000ffff0d7224 */ /* 0x000fc800000e0611 */
[----:B------:R-:W-:-:S04]  /*0810*/  IMAD.WIDE.U32 R6, R13, R14, RZ ;  /* 0x0000000e0d067225 */ /* 0x000fc800078e00ff */
[----:B------:R-:W-:-:S04]  /*0820*/  IMAD.WIDE.U32 R8, P0, R11, R15, R6 ;  /* 0x0000000f0b087225 */ /* 0x000fc80007800006 */
[----:B------:R-:W-:-:S04]  /*0830*/  IMAD.WIDE.U32 R6, R11, R14, RZ ;  /* 0x0000000e0b067225 */ /* 0x000fc800078e00ff */
[----:B------:R-:W-:Y:S01]  /*0840*/  IMAD.X R11, RZ, RZ, RZ, P0 ;  /* 0x000000ffff0b7224 */ /* 0x000fe200000e06ff */
[----:B------:R-:W-:Y:S01]  /*0850*/  IADD3 RZ, P0, R7, R8, RZ ;  /* 0x0000000807ff7210 */ /* 0x000fe20007f1e0ff */
[----:B------:R-:W-:-:S04]  /*0860*/  IMAD.MOV.U32 R10, RZ, RZ, R9 ;  /* 0x000000ffff0a7224 */ /* 0x000fc800078e0009 */
[----:B------:R-:W-:-:S08]  /*0870*/  IMAD.WIDE.U32.X R6, R13, R15, R10, P0 ;  /* 0x0000000f0d067225 */ /* 0x000fd000000e040a */
.L_x_6:
[-CC-:B------:R-:W-:Y:S01]  /*0880*/  SHF.R.U64 R23, R6, R0.reuse, R7.reuse ;  /* 0x0000000006177219 */ /* 0x180fe20000001207 */
[----:B------:R-:W0:Y:S01]  /*0890*/  LDC R10, c[0x0][0x618] ;  /* 0x00018600ff0a7b82 */ /* 0x000e220000000800 */
[----:B------:R-:W-:Y:S01]  /*08a0*/  SHF.R.U32.HI R5, RZ, R0, R7 ;  /* 0x00000000ff057219 */ /* 0x000fe20000011607 */
[----:B------:R-:W-:Y:S01]  /*08b0*/  ULDC UR4, c[0x0][0x150] ;  /* 0x0000540000047ab9 */ /* 0x000fe20000000800 */
[----:B------:R-:W-:Y:S02]  /*08c0*/  IADD3 R9, P0, RZ, -R23, RZ ;  /* 0x80000017ff097210 */ /* 0x000fe40007f1e0ff */
[----:B------:R-:W-:-:S03]  /*08d0*/  I2FP.F32.U32 R0, R4 ;  /* 0x0000000400007245 */ /* 0x000fc60000201000 */
[----:B------:R-:W1:Y:S01]  /*08e0*/  LDC.64 R28, c[0x0][0x640] ;  /* 0x00019000ff1c7b82 */ /* 0x000e620000000a00 */
[----:B------:R-:W-:Y:S02]  /*08f0*/  IMAD.X R11, RZ, RZ, ~R5, P0 ;  /* 0x000000ffff0b7224 */ /* 0x000fe400000e0e05 */
[----:B------:R-:W-:Y:S01]  /*0900*/  FMUL R0, R0, UR4 ;  /* 0x0000000400007c20 */ /* 0x000fe20008400000 */
[----:B------:R-:W-:Y:S01]  /*0910*/  IMAD.WIDE.U32 R6, R9, R20, R16 ;  /* 0x0000001409067225 */ /* 0x000fe200078e0010 */
[----:B------:R-:W-:-:S03]  /*0920*/  ULDC UR4, c[0x0][0x154] ;  /* 0x0000550000047ab9 */ /* 0x000fc60000000800 */
[----:B------:R-:W-:Y:S01]  /*0930*/  IMAD R8, R11, R20, RZ ;  /* 0x000000140b087224 */ /* 0x000fe200078e02ff */
[----:B------:R-:W2:Y:S01]  /*0940*/  LDC R5, c[0x0][0x144] ;  /* 0x00005100ff057b82 */ /* 0x000ea20000000800 */
[----:B------:R-:W3:Y:S02]  /*0950*/  F2I.U32.TRUNC.NTZ R0, R0 ;  /* 0x0000000000007305 */ /* 0x000ee4000020f000 */
[----:B------:R-:W-:-:S04]  /*0960*/  IMAD R9, R9, R21, R8 ;  /* 0x0000001509097224 */ /* 0x000fc800078e0208 */
[----:B------:R-:W-:Y:S01]  /*0970*/  IMAD.IADD R7, R7, 0x1, R9 ;  /* 0x0000000107077824 */ /* 0x000fe200078e0209 */
[----:B------:R-:W4:Y:S01]  /*0980*/  LDC R12, c[0x0][0x608] ;  /* 0x00018200ff0c7b82 */ /* 0x000f220000000800 */
[----:B------:R-:W-:-:S03]  /*0990*/  IMAD.MOV.U32 R9, RZ, RZ, -0x1 ;  /* 0xffffffffff097424 */ /* 0x000fc600078e00ff */
[-CC-:B0-----:R-:W-:Y:S02]  /*09a0*/  SHF.R.U64 R20, R6, R10.reuse, R7.reuse ;  /* 0x0000000a06147219 */ /* 0x181fe40000001207 */
[----:B------:R-:W-:Y:S02]  /*09b0*/  I2FP.F32.U32 R6, R3 ;  /* 0x0000000300067245 */ /* 0x000fe40000201000 */
[----:B------:R-:W0:Y:S01]  /*09c0*/  LDC R26, c[0x0][0x658] ;  /* 0x00019600ff1a7b82 */ /* 0x000e220000000800 */
[----:B-1----:R-:W-:Y:S01]  /*09d0*/  ISETP.NE.U32.AND P0, PT, R28, RZ, PT ;  /* 0x000000ff1c00720c */ /* 0x002fe20003f05070 */
[----:B---3--:R-:W-:Y:S01]  /*09e0*/  IMAD.MOV R8, RZ, RZ, -R0 ;  /* 0x000000ffff087224 */ /* 0x008fe200078e0a00 */
[----:B------:R-:W-:Y:S01]  /*09f0*/  SHF.R.U32.HI R7, RZ, R10, R7 ;  /* 0x0000000aff077219 */ /* 0x000fe20000011607 */
[----:B------:R-:W-:Y:S01]  /*0a00*/  FMUL R6, R6, UR4 ;  /* 0x0000000406067c20 */ /* 0x000fe20008400000 */
[----:B------:R-:W-:-:S03]  /*0a10*/  ISETP.NE.AND.EX P0, PT, R29, RZ, PT, P0 ;  /* 0x000000ff1d00720c */ /* 0x000fc60003f05300 */
[----:B------:R-:W1:Y:S01]  /*0a20*/  LDC R14, c[0x0][0x148] ;  /* 0x00005200ff0e7b82 */ /* 0x000e620000000800 */
[----:B--2---:R-:W-:-:S07]  /*0a30*/  IMAD R0, R5, R8, R4 ;  /* 0x0000000805007224 */ /* 0x004fce00078e0204 */
[----:B------:R-:W2:Y:S01]  /*0a40*/  LDC R24, c[0x0][0x600] ;  /* 0x00018000ff187b82 */ /* 0x000ea20000000800 */
[-CC-:B----4-:R-:W-:Y:S02]  /*0a50*/  SHF.R.U64 R30, R20, R12.reuse, R7.reuse ;  /* 0x0000000c141e7219 */ /* 0x190fe40000001207 */
[----:B------:R-:W-:Y:S01]  /*0a60*/  SHF.R.U32.HI R5, RZ, R12, R7 ;  /* 0x0000000cff057219 */ /* 0x000fe20000011607 */
[----:B------:R-:W-:Y:S01]  /*0a70*/  IMAD.MOV.U32 R7, RZ, RZ, 0x1 ;  /* 0x00000001ff077424 */ /* 0x000fe200078e00ff */
[----:B------:R3:W4:Y:S03]  /*0a80*/  F2I.U32.TRUNC.NTZ R12, R6 ;  /* 0x00000006000c7305 */ /* 0x000726000020f000 */
[----:B------:R-:W1:Y:S01]  /*0a90*/  LDC R15, c[0x0][0x648] ;  /* 0x00019200ff0f7b82 */ /* 0x000e620000000800 */
[-C--:B0-----:R-:W-:Y:S02]  /*0aa0*/  SHF.L.U32 R4, R9, R26.reuse, RZ ;  /* 0x0000001a09047219 */ /* 0x081fe400000006ff */
[----:B------:R-:W-:-:S02]  /*0ab0*/  SHF.R.U64 R32, R30, R26, R5 ;  /* 0x0000001a1e207219 */ /* 0x000fc40000001205 */
[----:B------:R-:W-:Y:S02]  /*0ac0*/  LOP3.LUT R11, RZ, R4, RZ, 0x33, !PT ;  /* 0x00000004ff0b7212 */ /* 0x000fe400078e33ff */
[-C--:B------:R-:W-:Y:S01]  /*0ad0*/  SHF.R.U32.HI R5, RZ, R26.reuse, R5 ;  /* 0x0000001aff057219 */ /* 0x080fe20000011605 */
[----:B------:R-:W0:Y:S01]  /*0ae0*/  LDC R21, c[0x0][0x638] ;  /* 0x00018e00ff157b82 */ /* 0x000e220000000800 */
[----:B------:R-:W-:Y:S01]  /*0af0*/  SHF.L.U32 R10, R7, R26, RZ ;  /* 0x0000001a070a7219 */ /* 0x000fe200000006ff */
[----:B------:R-:W-:-:S06]  /*0b00*/  IMAD.MOV.U32 R4, RZ, RZ, R32 ;  /* 0x000000ffff047224 */ /* 0x000fcc00078e0020 */
[----:B------:R-:W0:Y:S01]  /*0b10*/  LDC R106, c[0x0][0x610] ;  /* 0x00018400ff6a7b82 */ /* 0x000e220000000800 */
[----:B---34-:R-:W-:Y:S05]  /*0b20*/  @!P0 BRA `(.L_x_7) ;  /* 0x0000000000288947 */ /* 0x018fea0003800000 */
[----:B------:R-:W3:Y:S02]  /*0b30*/  LDC R9, c[0x0][0x64c] ;  /* 0x00019300ff097b82 */ /* 0x000ee40000000800 */
[----:B---3--:R-:W-:-:S05]  /*0b40*/  IADD3 R9, P0, R32, R9, RZ ;  /* 0x0000000920097210 */ /* 0x008fca0007f1e0ff */
        /* <DEDUP_REMOVED lines=8> */
.L_x_7:
[----:B-1----:R-:W-:Y:S01]  /*0bd0*/  SHF.R.U64 R4, R4, R15, R5 ;  /* 0x0000000f04047219 */ /* 0x002fe20000001205 */
[----:B--2---:R-:W-:Y:S01]  /*0be0*/  VIADD R5, R24, 0xffffffff ;  /* 0xffffffff18057836 */ /* 0x004fe20000000000 */
[----:B------:R-:W-:Y:S01]  /*0bf0*/  LOP3.LUT R11, R30, R11, RZ, 0xc0, !PT ;  /* 0x0000000b1e0b7212 */ /* 0x000fe200078ec0ff */
[----:B------:R-:W-:Y:S02]  /*0c00*/  IMAD.MOV R12, RZ, RZ, -R12 ;  /* 0x000000ffff0c7224 */ /* 0x000fe400078e0a0c */
[----:B------:R-:W-:Y:S01]  /*0c10*/  IMAD.MOV R6, RZ, RZ, -R4 ;  /* 0x000000ffff067224 */ /* 0x000fe200078e0a04 */
[----:B------:R-:W-:Y:S01]  /*0c20*/  LOP3.LUT R5, R20, R5, RZ, 0xc0, !PT ;  /* 0x0000000514057212 */ /* 0x000fe200078ec0ff */
[----:B------:R-:W-:Y:S02]  /*0c30*/  @P3 IMAD R0, R14, R12, R3 ;  /* 0x0000000c0e003224 */ /* 0x000fe400078e0203 */
[----:B------:R-:W-:Y:S02]  /*0c40*/  IMAD R11, R10, R4, R11 ;  /* 0x000000040a0b7224 */ /* 0x000fe400078e020b */
[----:B0-----:R-:W-:-:S02]  /*0c50*/  IMAD R3, R6, R21, R32 ;  /* 0x0000001506037224 */ /* 0x001fc400078e0220 */
[----:B------:R-:W-:Y:S02]  /*0c60*/  IMAD R106, R11, R106, R0 ;  /* 0x0000006a0b6a7224 */ /* 0x000fe400078e0200 */
[----:B------:R-:W-:Y:S02]  /*0c70*/  IMAD R3, R3, R24, R5 ;  /* 0x0000001803037224 */ /* 0x000fe400078e0205 */
[----:B------:R-:W-:-:S03]  /*0c80*/  IMAD.MOV.U32 R0, RZ, RZ, 0x1 ;  /* 0x00000001ff007424 */ /* 0x000fc600078e00ff */
[----:B------:R-:W-:Y:S02]  /*0c90*/  SEL R107, R3, R106, !P3 ;  /* 0x0000006a036b7207 */ /* 0x000fe40005800000 */
[----:B------:R-:W-:-:S07]  /*0ca0*/  SEL R106, R106, R3, !P3 ;  /* 0x000000036a6a7207 */ /* 0x000fce0005800000 */
.L_x_5:
[----:B------:R-:W-:-:S08]  /*0cb0*/  NOP ;  /* 0x0000000000007918 */ /* 0x000fd00000000000 */
[----:B------:R-:W0:Y:S02]  /*0cc0*/  USETMAXREG.TRY_ALLOC.CTAPOOL UP0, 0xe8 ;  /* 0x000000e8000079c8 */ /* 0x000e240008000600 */
[----:B0-----:R-:W-:-:S13]  /*0cd0*/  PLOP3.LUT P0, PT, PT, PT, UP0, 0x80, 0x0 ;  /* 0x000000000000781c */ /* 0x001fda0003f0f008 */
[----:B------:R-:W-:Y:S05]  /*0ce0*/  @!P0 BRA `(.L_x_5) ;  /* 0xfffffffc00f08947 */ /* 0x000fea000383ffff */
[----:B------:R-:W-:Y:S01]  /*0cf0*/  ULDC.64 UR4, c[0x0][0x598] ;  /* 0x0001660000047ab9 */ /* 0x000fe20000000a00 */
[----:B------:R-:W-:Y:S01]  /*0d00*/  ULDC.64 UR36, c[0x0][0x208] ;  /* 0x0000820000247ab9 */ /* 0x000fe20000000a00 */
[----:B------:R-:W-:-:S04]  /*0d10*/  ISETP.NE.U32.AND P0, PT, RZ, UR4, PT ;  /* 0x00000004ff007c0c */ /* 0x000fc8000bf05070 */
[----:B------:R-:W-:-:S13]  /*0d20*/  ISETP.NE.AND.EX P0, PT, RZ, UR5, PT, P0 ;  /* 0x00000005ff007c0c */ /* 0x000fda000bf05300 */
[----:B------:R-:W-:Y:S05]  /*0d30*/  @!P0 BRA `(.L_x_8) ;  /* 0x00000000001c8947 */ /* 0x000fea0003800000 */
[----:B------:R-:W0:Y:S02]  /*0d40*/  LDC.64 R4, c[0x0][0x598] ;  /* 0x00016600ff047b82 */ /* 0x000e240000000a00 */
[----:B0-----:R-:W2:Y:S02]  /*0d50*/  LDG.E.64 R4, desc[UR36][R4.64] ;  /* 0x0000002404047981 */ /* 0x001ea4000c1e1b00 */
[----:B--2---:R-:W-:-:S04]  /*0d60*/  ISETP.NE.U32.AND P0, PT, R4, RZ, PT ;  /* 0x000000ff0400720c */ /* 0x004fc80003f05070 */
[----:B------:R-:W-:-:S13]  /*0d70*/  ISETP.NE.AND.EX P0, PT, R5, RZ, PT, P0 ;  /* 0x000000ff0500720c */ /* 0x000fda0003f05300 */
[----:B------:R-:W-:Y:S05]  /*0d80*/  @!P0 BRA `(.L_x_8) ;  /* 0x0000000000088947 */ /* 0x000fea0003800000 */
[----:B------:R0:W5:Y:S01]  /*0d90*/  LD.E R104, desc[UR36][R4.64] ;  /* 0x0000002404687980 */ /* 0x000162000c101900 */
[----:B------:R-:W-:Y:S05]  /*0da0*/  BRA `(.L_x_9) ;  /* 0x0000000000247947 */ /* 0x000fea0003800000 */
.L_x_8:
[----:B------:R-:W-:Y:S02]  /*0db0*/  ULDC.64 UR4, c[0x0][0x588] ;  /* 0x0001620000047ab9 */ /* 0x000fe40000000a00 */
[----:B------:R-:W-:-:S04]  /*0dc0*/  ISETP.NE.U32.AND P0, PT, RZ, UR4, PT ;  /* 0x00000004ff007c0c */ /* 0x000fc8000bf05070 */
[----:B------:R-:W-:-:S13]  /*0dd0*/  ISETP.NE.AND.EX P0, PT, RZ, UR5, PT, P0 ;  /* 0x00000005ff007c0c */ /* 0x000fda000bf05300 */
[----:B------:R-:W-:Y:S05]  /*0de0*/  @!P0 BRA `(.L_x_10) ;  /* 0x00000000000c8947 */ /* 0x000fea0003800000 */
[----:B------:R-:W0:Y:S02]  /*0df0*/  LDC.64 R104, c[0x0][0x588] ;  /* 0x00016200ff687b82 */ /* 0x000e240000000a00 */
[----:B0-----:R1:W5:Y:S01]  /*0e00*/  LDG.E R104, desc[UR36][R104.64] ;  /* 0x0000002468687981 */ /* 0x001362000c1e1900 */
[----:B------:R-:W-:Y:S05]  /*0e10*/  BRA `(.L_x_9) ;  /* 0x0000000000087947 */ /* 0x000fea0003800000 */
.L_x_10:
[----:B------:R-:W-:Y:S02]  /*0e20*/  ULDC UR4, c[0x0][0x580] ;  /* 0x0001600000047ab9 */ /* 0x000fe40000000800 */
[----:B------:R-:W-:-:S07]  /*0e30*/  IMAD.U32 R104, RZ, RZ, UR4 ;  /* 0x00000004ff687e24 */ /* 0x000fce000f8e00ff */
.L_x_9:
[----:B------:R-:W-:Y:S02]  /*0e40*/  ULDC.64 UR4, c[0x0][0x5a0] ;  /* 0x0001680000047ab9 */ /* 0x000fe40000000a00 */
[----:B------:R-:W-:-:S04]  /*0e50*/  ISETP.NE.U32.AND P0, PT, RZ, UR4, PT ;  /* 0x00000004ff007c0c */ /* 0x000fc8000bf05070 */
[----:B------:R-:W-:-:S13]  /*0e60*/  ISETP.NE.AND.EX P0, PT, RZ, UR5, PT, P0 ;  /* 0x00000005ff007c0c */ /* 0x000fda000bf05300 */
[----:B------:R-:W-:Y:S05]  /*0e70*/  @!P0 BRA `(.L_x_11) ;  /* 0x00000000001c8947 */ /* 0x000fea0003800000 */
[----:B0-----:R-:W0:Y:S02]  /*0e80*/  LDC.64 R4, c[0x0][0x5a0] ;  /* 0x00016800ff047b82 */ /* 0x001e240000000a00 */
[----:B0-----:R-:W2:Y:S02]  /*0e90*/  LDG.E.64 R4, desc[UR36][R4.64] ;  /* 0x0000002404047981 */ /* 0x001ea4000c1e1b00 */
[----:B--2---:R-:W-:-:S04]  /*0ea0*/  ISETP.NE.U32.AND P0, PT, R4, RZ, PT ;  /* 0x000000ff0400720c */ /* 0x004fc80003f05070 */
[----:B------:R-:W-:-:S13]  /*0eb0*/  ISETP.NE.AND.EX P0, PT, R5, RZ, PT, P0 ;  /* 0x000000ff0500720c */ /* 0x000fda0003f05300 */
[----:B------:R-:W-:Y:S05]  /*0ec0*/  @!P0 BRA `(.L_x_11) ;  /* 0x0000000000088947 */ /* 0x000fea0003800000 */
[----:B-1----:R0:W5:Y:S01]  /*0ed0*/  LD.E R105, desc[UR36][R4.64] ;  /* 0x0000002404697980 */ /* 0x002162000c101900 */
[----:B------:R-:W-:Y:S05]  /*0ee0*/  BRA `(.L_x_12) ;  /* 0x0000000000247947 */ /* 0x000fea0003800000 */
.L_x_11:
[----:B------:R-:W-:Y:S02]  /*0ef0*/  ULDC.64 UR4, c[0x0][0x590] ;  /* 0x0001640000047ab9 */ /* 0x000fe40000000a00 */
[----:B------:R-:W-:-:S04]  /*0f00*/  ISETP.NE.U32.AND P0, PT, RZ, UR4, PT ;  /* 0x00000004ff007c0c */ /* 0x000fc8000bf05070 */
[----:B------:R-:W-:-:S13]  /*0f10*/  ISETP.NE.AND.EX P0, PT, RZ, UR5, PT, P0 ;  /* 0x00000005ff007c0c */ /* 0x000fda000bf05300 */
[----:B------:R-:W-:Y:S05]  /*0f20*/  @!P0 BRA `(.L_x_13) ;  /* 0x00000000000c8947 */ /* 0x000fea0003800000 */
[----:B0-----:R-:W1:Y:S02]  /*0f30*/  LDC.64 R4, c[0x0][0x590] ;  /* 0x00016400ff047b82 */ /* 0x001e640000000a00 */
[----:B-1----:R1:W5:Y:S01]  /*0f40*/  LDG.E R105, desc[UR36][R4.64] ;  /* 0x0000002404697981 */ /* 0x002362000c1e1900 */
[----:B------:R-:W-:Y:S05]  /*0f50*/  BRA `(.L_x_12) ;  /* 0x0000000000087947 */ /* 0x000fea0003800000 */
.L_x_13:
[----:B------:R-:W-:Y:S02]  /*0f60*/  ULDC UR4, c[0x0][0x584] ;  /* 0x0001610000047ab9 */ /* 0x000fe40000000800 */
[----:B-1----:R-:W-:-:S07]  /*0f70*/  IMAD.U32 R105, RZ, RZ, UR4 ;  /* 0x00000004ff697e24 */ /* 0x002fce000f8e00ff */
.L_x_12:
[----:B------:R-:W-:-:S13]  /*0f80*/  LOP3.LUT P0, RZ, R0, 0xff, RZ, 0xc0, !PT ;  /* 0x000000ff00ff7812 */ /* 0x000fda000780c0ff */
[----:B------:R-:W-:Y:S05]  /*0f90*/  @!P0 EXIT ;  /* 0x000000000000894d */ /* 0x000fea0003800000 */
[----:B------:R-:W-:Y:S01]  /*0fa0*/  ULDC UR4, c[0x0][0x28c] ;  /* 0x0000a30000047ab9 */ /* 0x000fe20000000800 */
[----:B------:R-:W-:Y:S01]  /*0fb0*/  LOP3.LUT R116, R19, 0x1, RZ, 0xfc, !PT ;  /* 0x0000000113747812 */ /* 0x000fe200078efcff */
[----:B------:R-:W-:Y:S01]  /*0fc0*/  UIADD3 UR4, UR4, 0x1f, URZ ;  /* 0x0000001f04047890 */ /* 0x000fe2000fffe03f */
[----:B------:R-:W-:Y:S01]  /*0fd0*/  UMOV UR38, URZ ;  /* 0x0000003f00267c82 */ /* 0x000fe20008000000 */
[----:B------:R-:W-:Y:S02]  /*0fe0*/  UMOV UR39, URZ ;  /* 0x0000003f00277c82 */ /* 0x000fe40008000000 */
[----:B------:R-:W-:-:S04]  /*0ff0*/  USHF.R.S32.HI UR5, URZ, 0x1f, UR4 ;  /* 0x0000001f3f057899 */ /* 0x000fc80008011404 */
[----:B------:R-:W-:-:S04]  /*1000*/  ULEA.HI UR5, UR5, UR4, URZ, 0x5 ;  /* 0x0000000405057291 */ /* 0x000fc8000f8f283f */
[----:B------:R-:W-:-:S12]  /*1010*/  USHF.R.S32.HI UR40, URZ, 0x5, UR5 ;  /* 0x000000053f287899 */ /* 0x000fd80008011405 */
.L_x_189:
[----:B------:R-:W-:Y:S01]  /*1020*/  LOP3.LUT R0, R18, 0x80, RZ, 0xc0, !PT ;  /* 0x0000008012007812 */ /* 0x000fe200078ec0ff */
[----:B------:R-:W2:Y:S01]  /*1030*/  S2UR UR6, SR_CgaCtaId ;  /* 0x00000000000679c3 */ /* 0x000ea20000008800 */
[----:B------:R-:W-:Y:S02]  /*1040*/  UMOV UR41, 0x400 ;  /* 0x0000040000297882 */ /* 0x000fe40000000000 */
[----:B------:R-:W-:-:S06]  /*1050*/  SHF.R.U32.HI R0, RZ, 0x7, R0 ;  /* 0x00000007ff007819 */ /* 0x000fcc0000011600 */
[----:B---3--:R-:W3:Y:S01]  /*1060*/  SHFL.IDX PT, R0, R0, RZ, 0x1f ;  /* 0x00001fff00007589 */ /* 0x008ee200000e0000 */
[----:B--2---:R-:W-:Y:S01]  /*1070*/  ULEA UR41, UR6, UR41, 0x18 ;  /* 0x0000002906297291 */ /* 0x004fe2000f8ec03f */
[----:B---3--:R-:W-:-:S13]  /*1080*/  R2UR UR4, R0 ;  /* 0x00000000000472ca */ /* 0x008fda00000e0000 */
[----:B------:R-:W-:-:S04]  /*1090*/  ULEA.HI UR5, UR4, UR4, URZ, 0x1 ;  /* 0x0000000404057291 */ /* 0x000fc8000f8f083f */
[----:B------:R-:W-:-:S04]  /*10a0*/  ULOP3.LUT UR5, UR5, 0xffffe, URZ, 0xc0, !UPT ;  /* 0x000ffffe05057892 */ /* 0x000fc8000f8ec03f */
[----:B------:R-:W-:-:S03]  /*10b0*/  UIADD3 UR5, UR4, -UR5, URZ ;  /* 0x8000000504057290 */ /* 0x000fc6000fffe03f */
[----:B------:R-:W-:Y:S01]  /*10c0*/  ULDC UR4, c[0x0][0x28c] ;  /* 0x0000a30000047ab9 */ /* 0x000fe20000000800 */
[----:B------:R-:W-:Y:S01]  /*10d0*/  ULEA UR5, UR5, UR41, 0xc ;  /* 0x0000002905057291 */ /* 0x000fe2000f8e603f */
[----:B------:R-:W-:-:S03]  /*10e0*/  ISETP.LT.AND P0, PT, RZ, UR4, PT ;  /* 0x00000004ff007c0c */ /* 0x000fc6000bf01270 */
[----:B------:R-:W-:-:S04]  /*10f0*/  UIADD3 UR5, UR5, 0x180, URZ ;  /* 0x0000018005057890 */ /* 0x000fc8000fffe03f */
[----:B------:R-:W-:-:S04]  /*1100*/  USHF.R.U32.HI UR5, URZ, 0x4, UR5 ;  /* 0x000000043f057899 */ /* 0x000fc80008011605 */
[----:B------:R-:W-:Y:S02]  /*1110*/  ULOP3.LUT UR42, UR5, 0x3fff, URZ, 0xc0, !UPT ;  /* 0x00003fff052a7892 */ /* 0x000fe4000f8ec03f */
[----:B01--45:R-:W-:Y:S10]  /*1120*/  @P0 BRA `(.L_x_14) ;  /* 0x0000000000400947 */ /* 0x033ff40003800000 */
[----:B------:R-:W-:Y:S01]  /*1130*/  MOV R0, 0x0 ;  /* 0x0000000000007802 */ /* 0x000fe20000000f00 */
[----:B------:R-:W-:Y:S01]  /*1140*/  ULDC.64 UR4, c[0x4][0x68] ;  /* 0x01001a0000047ab9 */ /* 0x000fe20000000a00 */
[----:B------:R-:W-:Y:S01]  /*1150*/  ULDC.64 UR6, c[0x4][0x8] ;  /* 0x0100020000067ab9 */ /* 0x000fe20000000a00 */
[----:B01----:R-:W-:Y:S01]  /*1160*/  IMAD.U32 R4, RZ, RZ, UR4 ;  /* 0x00000004ff047e24 */ /* 0x003fe2000f8e00ff */
[----:B------:R0:W1:Y:S01]  /*1170*/  LDC.64 R14, c[0x4][R0] ;  /* 0x01000000000e7b82 */ /* 0x0000620000000a00 */
[----:B------:R-:W-:Y:S01]  /*1180*/  IMAD.U32 R5, RZ, RZ, UR5 ;  /* 0x00000005ff057e24 */ /* 0x000fe2000f8e00ff */
[----:B------:R-:W-:Y:S01]  /*1190*/  ULDC.64 UR4, c[0x4][0x70] ;  /* 0x01001c0000047ab9 */ /* 0x000fe20000000a00 */
[----:B------:R-:W-:Y:S02]  /*11a0*/  IMAD.U32 R10, RZ, RZ, UR6 ;  /* 0x00000006ff0a7e24 */ /* 0x000fe4000f8e00ff */
[----:B------:R-:W-:Y:S02]  /*11b0*/  IMAD.U32 R6, RZ, RZ, UR4 ;  /* 0x00000004ff067e24 */ /* 0x000fe4000f8e00ff */
[----:B------:R-:W-:-:S02]  /*11c0*/  IMAD.U32 R7, RZ, RZ, UR5 ;  /* 0x00000005ff077e24 */ /* 0x000fc4000f8e00ff */
[----:B------:R-:W-:Y:S02]  /*11d0*/  IMAD.U32 R11, RZ, RZ, UR7 ;  /* 0x00000007ff0b7e24 */ /* 0x000fe4000f8e00ff */
[----:B------:R-:W-:Y:S02]  /*11e0*/  IMAD.MOV.U32 R8, RZ, RZ, 0x1e1 ;  /* 0x000001e1ff087424 */ /* 0x000fe400078e00ff */
[----:B------:R-:W-:Y:S02]  /*11f0*/  IMAD.MOV.U32 R12, RZ, RZ, 0x1 ;  /* 0x00000001ff0c7424 */ /* 0x000fe400078e00ff */
[----:B0-----:R-:W-:-:S07]  /*1200*/  IMAD.MOV.U32 R13, RZ, RZ, RZ ;  /* 0x000000ffff0d7224 */ /* 0x001fce00078e00ff */
[----:B------:R-:W-:-:S07]  /*1210*/  LEPC R20, `(.L_x_14) ;  /* 0x000000001014794e */ /* 0x000fce0000000000 */
[----:B-1---5:R-:W-:Y:S05]  /*1220*/  CALL.ABS.NOINC R14 ;  /* 0x000000000e007343 */ /* 0x022fea0003c00000 */
.L_x_14:
[----:B------:R-:W-:-:S13]  /*1230*/  ISETP.NE.AND P0, PT, R116, 0x3, PT ;  /* 0x000000037400780c */ /* 0x000fda0003f05270 */
[----:B------:R-:W-:Y:S05]  /*1240*/  @!P0 BRA `(.L_x_15) ;  /* 0x0000000000048947 */ /* 0x000fea0003800000 */
[----:B------:R-:W-:Y:S01]  /*1250*/  BPT.TRAP 0x1 ;  /* 0x000000040000795c */ /* 0x000fe20000300000 */
.L_x_15:
[----:B------:R-:W-:Y:S02]  /*1260*/  IMAD.U32 R3, RZ, RZ, UR39 ;  /* 0x00000027ff037e24 */ /* 0x000fe4000f8e00ff */
[----:B------:R-:W-:-:S03]  /*1270*/  IMAD.U32 R0, RZ, RZ, UR38 ;  /* 0x00000026ff007e24 */ /* 0x000fc6000f8e00ff */
[----:B------:R-:W-:Y:S02]  /*1280*/  LEA R3, R3, UR41, 0x3 ;  /* 0x0000002903037c11 */ /* 0x000fe4000f8e18ff */
[----:B------:R-:W-:-:S04]  /*1290*/  SHF.L.U32 R0, R0, 0x1f, RZ ;  /* 0x0000001f00007819 */ /* 0x000fc800000006ff */
[----:B------:R2:W3:Y:S01]  /*12a0*/  SYNCS.PHASECHK.TRANS64.TRYWAIT P1, [R3+URZ], R0 ;  /* 0x00000000030075a7 */ /* 0x0004e2000802017f */
[----:B------:R-:W-:Y:S05]  /*12b0*/  @!P0 BRA `(.L_x_16) ;  /* 0x0000000000048947 */ /* 0x000fea0003800000 */
[----:B------:R-:W-:Y:S01]  /*12c0*/  BPT.TRAP 0x1 ;  /* 0x000000040000795c */ /* 0x000fe20000300000 */
.L_x_16:
[----:B---3--:R-:W-:Y:S05]  /*12d0*/  @P1 BRA `(.L_x_17) ;  /* 0x0000000000081947 */ /* 0x008fea0003800000 */
[----:B------:R-:W3:Y:S02]  /*12e0*/  SYNCS.PHASECHK.TRANS64.TRYWAIT P1, [R3+URZ], R0 ;  /* 0x00000000030075a7 */ /* 0x000ee4000802017f */
[----:B---3--:R-:W-:Y:S05]  /*12f0*/  @!P1 BRA `(.L_x_18) ;  /* 0x0000008400949947 */ /* 0x008fea0003800000 */
.L_x_17:
[----:B------:R-:W-:-:S04]  /*1300*/  UISETP.LT.AND UP0, UPT, UR40, 0x1, UPT ;  /* 0x000000012800788c */ /* 0x000fc8000bf01270 */
[----:B------:R-:W-:-:S06]  /*1310*/  USEL UR4, UR40, 0x1, UP0 ;  /* 0x0000000128047887 */ /* 0x000fcc0008000000 */
[----:B--23--:R-:W-:Y:S01]  /*1320*/  IMAD.U32 R0, RZ, RZ, UR4 ;  /* 0x00000004ff007e24 */ /* 0x00cfe2000f8e00ff */
[----:B------:R-:W-:Y:S05]  /*1330*/  WARPSYNC.ALL ;  /* 0x0000000000007948 */ /* 0x000fea0003800000 */
[----:B------:R-:W-:-:S04]  /*1340*/  IADD3 R0, -R0, UR40, RZ ;  /* 0x0000002800007c10 */ /* 0x000fc8000fffe1ff */
[----:B------:R-:W-:Y:S01]  /*1350*/  ISETP.GE.AND P1, PT, R0, 0x1, PT ;  /* 0x000000010000780c */ /* 0x000fe20003f26270 */
[----:B------:R-:W-:Y:S01]  /*1360*/  UIADD3 UR4, UR41, 0x28180, URZ ;  /* 0x0002818029047890 */ /* 0x000fe2000fffe03f */
[----:B------:R-:W-:Y:S01]  /*1370*/  WARPGROUP.ARRIVE ;  /* 0x00000000000079c5 */ /* 0x000fe20000000000 */
[----:B------:R-:W-:Y:S01]  /*1380*/  UMOV UR9, 0x80000020 ;  /* 0x8000002000097882 */ /* 0x000fe20000000000 */
[----:B------:R-:W-:Y:S01]  /*1390*/  UMOV UR11, 0x80000020 ;  /* 0x80000020000b7882 */ /* 0x000fe20000000000 */
[----:B------:R-:W-:Y:S02]  /*13a0*/  USHF.R.U32.HI UR5, URZ, 0x4, UR4 ;  /* 0x000000043f057899 */ /* 0x000fe40008011604 */
[----:B------:R-:W-:Y:S02]  /*13b0*/  ULOP3.LUT UR4, UR42, 0x10000, URZ, 0xfc, !UPT ;  /* 0x000100002a047892 */ /* 0x000fe4000f8efc3f */
[----:B------:R-:W-:Y:S02]  /*13c0*/  ULOP3.LUT UR5, UR5, 0x3fff, URZ, 0xc0, !UPT ;  /* 0x00003fff05057892 */ /* 0x000fe4000f8ec03f */
[----:B------:R-:W-:-:S02]  /*13d0*/  ULEA UR8, UR39, UR4, 0xa ;  /* 0x0000000427087291 */ /* 0x000fc4000f8e503f */
[----:B------:R-:W-:Y:S01]  /*13e0*/  ULOP3.LUT UR5, UR5, 0x10000, URZ, 0xfc, !UPT ;  /* 0x0001000005057892 */ /* 0x000fe2000f8efc3f */
[----:B------:R-:W-:Y:S01]  /*13f0*/  UMOV UR13, UR9 ;  /* 0x00000009000d7c82 */ /* 0x000fe20008000000 */
[----:B------:R-:W-:Y:S02]  /*1400*/  UMOV UR15, 0x80000020 ;  /* 0x80000020000f7882 */ /* 0x000fe40000000000 */
[----:B------:R-:W-:Y:S01]  /*1410*/  UIMAD UR10, UR39, 0x140, UR5 ;  /* 0x00000140270a78a4 */ /* 0x000fe2000f8e0205 */
[----:B------:R-:W-:Y:S01]  /*1420*/  UMOV UR12, UR8 ;  /* 0x00000008000c7c82 */ /* 0x000fe20008000000 */
[----:B------:R-:W-:Y:S02]  /*1430*/  UMOV UR16, UR8 ;  /* 0x0000000800107c82 */ /* 0x000fe40008000000 */
[----:B------:R-:W-:Y:S02]  /*1440*/  UIADD3 UR14, UR10, 0x40, URZ ;  /* 0x000000400a0e7890 */ /* 0x000fe4000fffe03f */
[----:B------:R-:W-:Y:S01]  /*1450*/  UIADD3 UR18, UR10, 0x80, URZ ;  /* 0x000000800a127890 */ /* 0x000fe2000fffe03f */
[----:B------:R-:W-:-:S02]  /*1460*/  UMOV UR17, UR9 ;  /* 0x0000000900117c82 */ /* 0x000fc40008000000 */
[----:B------:R-:W-:Y:S01]  /*1470*/  HGMMA.64x16x16.F32.BF16 R96, gdesc[UR8], RZ, !UPT, gsb0 ;  /* 0x00200000086079f0 */ /* 0x000fe2000c0018ff */
[----:B------:R-:W-:Y:S01]  /*1480*/  UMOV UR19, 0x80000020 ;  /* 0x8000002000137882 */ /* 0x000fe20000000000 */
[----:B------:R-:W-:Y:S01]  /*1490*/  UIADD3 UR22, UR10, 0xc0, URZ ;  /* 0x000000c00a167890 */ /* 0x000fe2000fffe03f */
[----:B------:R-:W-:Y:S01]  /*14a0*/  UMOV UR20, UR8 ;  /* 0x0000000800147c82 */ /* 0x000fe20008000000 */
[----:B------:R-:W-:Y:S01]  /*14b0*/  UMOV UR21, UR9 ;  /* 0x0000000900157c82 */ /* 0x000fe20008000000 */
[----:B------:R-:W-:Y:S01]  /*14c0*/  UMOV UR23, 0x80000020 ;  /* 0x8000002000177882 */ /* 0x000fe20000000000 */
[----:B------:R-:W-:Y:S01]  /*14d0*/  UIADD3 UR26, UR10, 0x100, URZ ;  /* 0x000001000a1a7890 */ /* 0x000fe2000fffe03f */
[----:B------:R-:W-:Y:S01]  /*14e0*/  UMOV UR24, UR8 ;  /* 0x0000000800187c82 */ /* 0x000fe20008000000 */
[----:B------:R-:W-:Y:S01]  /*14f0*/  UMOV UR25, UR9 ;  /* 0x0000000900197c82 */ /* 0x000fe20008000000 */
[----:B------:R-:W-:Y:S01]  /*1500*/  UMOV UR27, 0x80000020 ;  /* 0x80000020001b7882 */ /* 0x000fe20000000000 */
[----:B------:R-:W-:-:S02]  /*1510*/  UIADD3 UR6, UR8, 0x200, URZ ;  /* 0x0000020008067890 */ /* 0x000fc4000fffe03f */
[----:B------:R-:W-:Y:S01]  /*1520*/  UIADD3 UR7, UR8, 0x202, URZ ;  /* 0x0000020208077890 */ /* 0x000fe2000fffe03f */
[----:B------:R-:W-:Y:S02]  /*1530*/  WARPGROUP.DEPBAR.LE gsb0, 0x0 ;  /* 0x00008000000079c5 */ /* 0x000fe40000010000 */
[----:B------:R-:W-:-:S06]  /*1540*/  WARPGROUP.ARRIVE ;  /* 0x00000000000079c5 */ /* 0x000fcc0000000000 */
[----:B------:R-:W-:Y:S03]  /*1550*/  HGMMA.64x16x16.F32.BF16 R80, gdesc[UR12], RZ, !UPT, gsb0 ;  /* 0x002000000c5079f0 */ /* 0x000fe6000c0018ff */
        /* <DEDUP_REMOVED lines=8> */
[----:B------:R-:W-:Y:S01]  /*15e0*/  HGMMA.64x16x16.F32.BF16 R32, gdesc[UR24], RZ, !UPT, gsb0 ;  /* 0x00200000182079f0 */ /* 0x000fe2000c0018ff */
[----:B------:R-:W-:Y:S01]  /*15f0*/  UMOV UR24, UR6 ;  /* 0x0000000600187c82 */ /* 0x000fe20008000000 */
[----:B------:R-:W-:Y:S01]  /*1600*/  UMOV UR25, 0x80000020 ;  /* 0x8000002000197882 */ /* 0x000fe20000000000 */
[----:B------:R-:W-:Y:S01]  /*1610*/  UMOV UR20, UR24 ;  /* 0x0000001800147c82 */ /* 0x000fe20008000000 */
[----:B------:R-:W-:Y:S01]  /*1620*/  UMOV UR21, UR25 ;  /* 0x0000001900157c82 */ /* 0x000fe20008000000 */
[----:B------:R-:W-:Y:S01]  /*1630*/  UMOV UR16, UR24 ;  /* 0x0000001800107c82 */ /* 0x000fe20008000000 */
[----:B------:R-:W-:Y:S01]  /*1640*/  UMOV UR17, UR25 ;  /* 0x0000001900117c82 */ /* 0x000fe20008000000 */
[----:B------:R-:W-:Y:S01]  /*1650*/  UMOV UR12, UR24 ;  /* 0x00000018000c7c82 */ /* 0x000fe20008000000 */
[----:B------:R-:W-:Y:S01]  /*1660*/  UMOV UR13, UR25 ;  /* 0x00000019000d7c82 */ /* 0x000fe20008000000 */
[----:B------:R-:W-:Y:S01]  /*1670*/  UIADD3 UR6, UR10, 0xc2, URZ ;  /* 0x000000c20a067890 */ /* 0x000fe2000fffe03f */
[----:B------:R-:W-:-:S02]  /*1680*/  WARPGROUP.DEPBAR.LE gsb0, 0x0 ;  /* 0x00008000000079c5 */ /* 0x000fc40000010000 */
[----:B------:R-:W-:-:S06]  /*1690*/  WARPGROUP.ARRIVE ;  /* 0x00000000000079c5 */ /* 0x000fcc0000000000 */
[----:B------:R-:W-:Y:S01]  /*16a0*/  HGMMA.64x16x16.F32.BF16 R24, gdesc[UR24], RZ, !UPT, gsb0 ;  /* 0x00200000181879f0 */ /* 0x000fe2000c0018ff */
[----:B------:R-:W-:Y:S01]  /*16b0*/  UMOV UR26, UR10 ;  /* 0x0000000a001a7c82 */ /* 0x000fe20008000000 */
[----:B------:R-:W-:Y:S01]  /*16c0*/  UMOV UR27, UR11 ;  /* 0x0000000b001b7c82 */ /* 0x000fe20008000000 */
[----:B------:R-:W-:Y:S01]  /*16d0*/  UMOV UR11, 0x80000020 ;  /* 0x80000020000b7882 */ /* 0x000fe20000000000 */
[----:B------:R-:W-:Y:S02]  /*16e0*/  WARPGROUP.DEPBAR.LE gsb0, 0x0 ;  /* 0x00008000000079c5 */ /* 0x000fe40000010000 */
[----:B------:R-:W-:-:S06]  /*16f0*/  WARPGROUP.ARRIVE ;  /* 0x00000000000079c5 */ /* 0x000fcc0000000000 */
[----:B------:R-:W-:Y:S01]  /*1700*/  HGMMA.64x16x16.F32.BF16 R40, gdesc[UR20], RZ, !UPT, gsb0 ;  /* 0x00200000142879f0 */ /* 0x000fe2000c0018ff */
[----:B------:R-:W-:Y:S01]  /*1710*/  UIADD3 UR22, UR10, 0x82, URZ ;  /* 0x000000820a167890 */ /* 0x000fe2000fffe03f */
        /* <DEDUP_REMOVED lines=9> */
[----:B------:R-:W-:Y:S02]  /*17b0*/  UIADD3 UR12, UR8, 0x2, URZ ;  /* 0x00000002080c7890 */ /* 0x000fe4000fffe03f */
[----:B------:R-:W-:Y:S01]  /*17c0*/  UIADD3 UR14, UR10, 0x2, URZ ;  /* 0x000000020a0e7890 */ /* 0x000fe2000fffe03f */
[----:B------:R-:W-:Y:S01]  /*17d0*/  UMOV UR13, 0x80000020 ;  /* 0x80000020000d7882 */ /* 0x000fe20000000000 */
[----:B------:R-:W-:Y:S01]  /*17e0*/  UMOV UR15, 0x80000020 ;  /* 0x80000020000f7882 */ /* 0x000fe20000000000 */
[----:B------:R-:W-:Y:S02]  /*17f0*/  UMOV UR17, UR13 ;  /* 0x0000000d00117c82 */ /* 0x000fe40008000000 */
[----:B------:R-:W-:Y:S01]  /*1800*/  UMOV UR16, UR12 ;  /* 0x0000000c00107c82 */ /* 0x000fe20008000000 */
[----:B------:R-:W-:Y:S01]  /*1810*/  UMOV UR20, UR12 ;  /* 0x0000000c00147c82 */ /* 0x000fe20008000000 */
[----:B------:R-:W-:Y:S01]  /*1820*/  UMOV UR21, UR13 ;  /* 0x0000000d00157c82 */ /* 0x000fe20008000000 */
[----:B------:R-:W-:Y:S01]  /*1830*/  UMOV UR8, UR12 ;  /* 0x0000000c00087c82 */ /* 0x000fe20008000000 */
[----:B------:R-:W-:Y:S01]  /*1840*/  UMOV UR9, UR13 ;  /* 0x0000000d00097c82 */ /* 0x000fe20008000000 */
[----:B------:R-:W-:-:S02]  /*1850*/  WARPGROUP.DEPBAR.LE gsb0, 0x0 ;  /* 0x00008000000079c5 */ /* 0x000fc40000010000 */
[----:B------:R-:W-:-:S06]  /*1860*/  WARPGROUP.ARRIVE ;  /* 0x00000000000079c5 */ /* 0x000fcc0000000000 */
[----:B------:R-:W-:Y:S01]  /*1870*/  HGMMA.64x16x16.F32.BF16 R88, gdesc[UR24], RZ, !UPT, gsb0 ;  /* 0x00200000185879f0 */ /* 0x000fe2000c0018ff */
[----:B------:R-:W-:Y:S01]  /*1880*/  UIADD3 UR26, UR10, 0x102, URZ ;  /* 0x000001020a1a7890 */ /* 0x000fe2000fffe03f */
[----:B------:R-:W-:Y:S02]  /*1890*/  UMOV UR24, UR12 ;  /* 0x0000000c00187c82 */ /* 0x000fe40008000000 */
[----:B------:R-:W-:Y:S01]  /*18a0*/  UMOV UR10, UR6 ;  /* 0x00000006000a7c82 */ /* 0x000fe20008000000 */
[----:B------:R-:W-:Y:S01]  /*18b0*/  UMOV UR25, UR13 ;  /* 0x0000000d00197c82 */ /* 0x000fe20008000000 */
[----:B------:R-:W-:Y:S01]  /*18c0*/  UMOV UR27, 0x80000020 ;  /* 0x80000020001b7882 */ /* 0x000fe20000000000 */
[----:B------:R-:W-:Y:S02]  /*18d0*/  WARPGROUP.DEPBAR.LE gsb0, 0x0 ;  /* 0x00008000000079c5 */ /* 0x000fe40000010000 */
[----:B------:R-:W-:-:S06]  /*18e0*/  WARPGROUP.ARRIVE ;  /* 0x00000000000079c5 */ /* 0x000fcc0000000000 */
[----:B------:R-:W-:Y:S03]  /*18f0*/  HGMMA.64x16x16.F32.BF16 R96, gdesc[UR12], R96, gsb0 ;  /* 0x002000000c6079f0 */ /* 0x000fe60008001860 */
        /* <DEDUP_REMOVED lines=11> */
[----:B------:R-:W-:Y:S01]  /*19b0*/  HGMMA.64x16x16.F32.BF16 R32, gdesc[UR24], R32, gsb0 ;  /* 0x00200000182079f0 */ /* 0x000fe20008001820 */
        /* <DEDUP_REMOVED lines=8> */
[----:B------:R-:W-:Y:S01]  /*1a40*/  UMOV UR12, UR24 ;  /* 0x00000018000c7c82 */ /* 0x000fe20008000000 */
[----:B------:R-:W-:Y:S01]  /*1a50*/  UMOV UR13, UR25 ;  /* 0x00000019000d7c82 */ /* 0x000fe20008000000 */
[----:B------:R-:W-:-:S02]  /*1a60*/  WARPGROUP.DEPBAR.LE gsb0, 0x0 ;  /* 0x00008000000079c5 */ /* 0x000fc40000010000 */
        /* <DEDUP_REMOVED lines=15> */
[----:B------:R-:W-:Y:S05]  /*1b60*/  @!P1 BRA `(.L_x_19) ;  /* 0x0000000800889947 */ /* 0x000fea0003800000 */
[----:B------:R-:W-:Y:S01]  /*1b70*/  UIADD3 UR6, UR39, 0x1, URZ ;  /* 0x0000000127067890 */ /* 0x000fe2000fffe03f */
[----:B------:R-:W-:-:S03]  /*1b80*/  IMAD.MOV.U32 R3, RZ, RZ, R0 ;  /* 0x000000ffff037224 */ /* 0x000fc600078e0000 */
[----:B------:R-:W-:-:S04]  /*1b90*/  UISETP.NE.AND UP0, UPT, UR6, 0xa, UPT ;  /* 0x0000000a0600788c */ /* 0x000fc8000bf05270 */
[----:B------:R-:W-:Y:S02]  /*1ba0*/  USEL UR7, URZ, 0x1, UP0 ;  /* 0x000000013f077887 */ /* 0x000fe40008000000 */
[----:B------:R-:W-:Y:S02]  /*1bb0*/  USEL UR6, UR6, URZ, UP0 ;  /* 0x0000003f06067287 */ /* 0x000fe40008000000 */
[----:B------:R-:W-:-:S06]  /*1bc0*/  ULOP3.LUT UR7, UR38, UR7, URZ, 0x3c, !UPT ;  /* 0x0000000726077292 */ /* 0x000fcc000f8e3c3f */
[----:B------:R-:W-:Y:S01]  /*1bd0*/  IMAD.U32 R6, RZ, RZ, UR7 ;  /* 0x00000007ff067e24 */ /* 0x000fe2000f8e00ff */
[----:B------:R-:W-:-:S06]  /*1be0*/  UMOV UR7, UR39 ;  /* 0x0000002700077c82 */ /* 0x000fcc0008000000 */
.L_x_26:
[----:B------:R-:W-:Y:S05]  /*1bf0*/  @!P0 BRA `(.L_x_20) ;  /* 0x0000000000048947 */ /* 0x000fea0003800000 */
[----:B------:R-:W-:Y:S01]  /*1c00*/  BPT.TRAP 0x1 ;  /* 0x000000040000795c */ /* 0x000fe20000300000 */
.L_x_20:
[----:B------:R-:W-:Y:S01]  /*1c10*/  ULEA UR8, UR6, UR41, 0x3 ;  /* 0x0000002906087291 */ /* 0x000fe2000f8e183f */
[----:B01----:R-:W-:-:S08]  /*1c20*/  SHF.L.U32 R4, R6, 0x1f, RZ ;  /* 0x0000001f06047819 */ /* 0x003fd000000006ff */
[----:B------:R0:W1:Y:S01]  /*1c30*/  SYNCS.PHASECHK.TRANS64.TRYWAIT P1, [UR8], R4 ;  /* 0x00000004ff0075a7 */ /* 0x0000620008020148 */
[----:B------:R-:W-:Y:S05]  /*1c40*/  @!P0 BRA `(.L_x_21) ;  /* 0x0000000000048947 */ /* 0x000fea0003800000 */
[----:B------:R-:W-:Y:S01]  /*1c50*/  BPT.TRAP 0x1 ;  /* 0x000000040000795c */ /* 0x000fe20000300000 */
.L_x_21:
[----:B-1----:R-:W-:Y:S05]  /*1c60*/  @P1 BRA `(.L_x_22) ;  /* 0x0000000000081947 */ /* 0x002fea0003800000 */
[----:B------:R-:W1:Y:S02]  /*1c70*/  SYNCS.PHASECHK.TRANS64.TRYWAIT P1, [UR8], R4 ;  /* 0x00000004ff0075a7 */ /* 0x000e640008020148 */
[----:B-1----:R-:W-:Y:S05]  /*1c80*/  @!P1 BRA `(.L_x_23) ;  /* 0x0000007c00449947 */ /* 0x002fea0003800000 */
.L_x_22:
[----:B------:R-:W-:Y:S01]  /*1c90*/  ULEA UR28, UR6, UR4, 0xa ;  /* 0x00000004061c7291 */ /* 0x000fe2000f8e503f */
[----:B------:R-:W-:Y:S01]  /*1ca0*/  WARPGROUP.ARRIVE ;  /* 0x00000000000079c5 */ /* 0x000fe20000000000 */
[----:B------:R-:W-:Y:S01]  /*1cb0*/  UIMAD UR29, UR6, 0x140, UR5 ;  /* 0x00000140061d78a4 */ /* 0x000fe2000f8e0205 */
[----:B------:R-:W-:Y:S01]  /*1cc0*/  UMOV UR9, 0x80000020 ;  /* 0x8000002000097882 */ /* 0x000fe20000000000 */
[----:B------:R-:W-:Y:S02]  /*1cd0*/  UMOV UR11, 0x80000020 ;  /* 0x80000020000b7882 */ /* 0x000fe40000000000 */
[----:B------:R-:W-:Y:S01]  /*1ce0*/  UIADD3 UR14, UR29, 0x40, URZ ;  /* 0x000000401d0e7890 */ /* 0x000fe2000fffe03f */
[----:B------:R-:W-:Y:S02]  /*1cf0*/  UMOV UR8, UR28 ;  /* 0x0000001c00087c82 */ /* 0x000fe40008000000 */
[----:B------:R-:W-:Y:S01]  /*1d00*/  UMOV UR10, UR29 ;  /* 0x0000001d000a7c82 */ /* 0x000fe20008000000 */
[----:B------:R-:W-:Y:S01]  /*1d10*/  UMOV UR12, UR8 ;  /* 0x00000008000c7c82 */ /* 0x000fe20008000000 */
[----:B------:R-:W-:Y:S01]  /*1d20*/  HGMMA.64x16x16.F32.BF16 R96, gdesc[UR8], R96, gsb0 ;  /* 0x00200000086079f0 */ /* 0x000fe20008001860 */
[----:B------:R-:W-:Y:S01]  /*1d30*/  UMOV UR13, UR9 ;  /* 0x00000009000d7c82 */ /* 0x000fe20008000000 */
        /* <DEDUP_REMOVED lines=14> */
[----:B------:R-:W-:Y:S01]  /*1e20*/  UMOV UR9, 0x80000020 ;  /* 0x8000002000097882 */ /* 0x000fe20000000000 */
[----:B------:R-:W-:-:S02]  /*1e30*/  WARPGROUP.DEPBAR.LE gsb0, 0x0 ;  /* 0x00008000000079c5 */ /* 0x000fc40000010000 */
[----:B------:R-:W-:-:S06]  /*1e40*/  WARPGROUP.ARRIVE ;  /* 0x00000000000079c5 */ /* 0x000fcc0000000000 */
[----:B------:R-:W-:Y:S01]  /*1e50*/  HGMMA.64x16x16.F32.BF16 R80, gdesc[UR12], R80, gsb0 ;  /* 0x002000000c5079f0 */ /* 0x000fe20008001850 */
[----:B------:R-:W-:Y:S02]  /*1e60*/  UIADD3 UR12, UR28, 0x200, URZ ;  /* 0x000002001c0c7890 */ /* 0x000fe4000fffe03f */
[----:B------:R-:W-:Y:S01]  /*1e70*/  UIADD3 UR28, UR28, 0x202, URZ ;  /* 0x000002021c1c7890 */ /* 0x000fe2000fffe03f */
        /* <DEDUP_REMOVED lines=17> */
[----:B------:R-:W-:Y:S02]  /*1f90*/  WARPGROUP.DEPBAR.LE gsb0, 0x0 ;  /* 0x00008000000079c5 */ /* 0x000fe40000010000 */
[----:B------:R-:W-:-:S06]  /*1fa0*/  WARPGROUP.ARRIVE ;  /* 0x00000000000079c5 */ /* 0x000fcc0000000000 */
[----:B------:R-:W-:Y:S01]  /*1fb0*/  HGMMA.64x16x16.F32.BF16 R24, gdesc[UR24], R24, gsb0 ;  /* 0x00200000181879f0 */ /* 0x000fe20008001818 */
[----:B------:R-:W-:Y:S01]  /*1fc0*/  UMOV UR26, UR10 ;  /* 0x0000000a001a7c82 */ /* 0x000fe20008000000 */
[----:B------:R-:W-:Y:S01]  /*1fd0*/  UMOV UR27, UR11 ;  /* 0x0000000b001b7c82 */ /* 0x000fe20008000000 */
[----:B------:R-:W-:Y:S01]  /*1fe0*/  UIADD3 UR10, UR29, 0x2, URZ ;  /* 0x000000021d0a7890 */ /* 0x000fe2000fffe03f */
[----:B------:R-:W-:Y:S01]  /*1ff0*/  UMOV UR11, 0x80000020 ;  /* 0x80000020000b7882 */ /* 0x000fe20000000000 */
[----:B------:R-:W-:Y:S02]  /*2000*/  WARPGROUP.DEPBAR.LE gsb0, 0x0 ;  /* 0x00008000000079c5 */ /* 0x000fe40000010000 */
[----:B------:R-:W-:-:S06]  /*2010*/  WARPGROUP.ARRIVE ;  /* 0x00000000000079c5 */ /* 0x000fcc0000000000 */
[----:B------:R-:W-:Y:S01]  /*2020*/  HGMMA.64x16x16.F32.BF16 R40, gdesc[UR20], R40, gsb0 ;  /* 0x00200000142879f0 */ /* 0x000fe20008001828 */
[----:B------:R-:W-:Y:S01]  /*2030*/  UIADD3 UR22, UR29, 0xc2, URZ ;  /* 0x000000c21d167890 */ /* 0x000fe2000fffe03f */
[----:B------:R-:W-:Y:S01]  /*2040*/  UMOV UR20, UR8 ;  /* 0x0000000800147c82 */ /* 0x000fe20008000000 */
[----:B------:R-:W-:Y:S01]  /*2050*/  UMOV UR21, UR9 ;  /* 0x0000000900157c82 */ /* 0x000fe20008000000 */
        /* <DEDUP_REMOVED lines=64> */
[----:B------:R-:W-:Y:S01]  /*2460*/  BPT.TRAP 0x1 ;  /* 0x000000040000795c */ /* 0x000fe20000300000 */
.L_x_24:
[----:B------:R-:W-:Y:S01]  /*2470*/  ULEA UR8, UR7, UR41, 0x3 ;  /* 0x0000002907087291 */ /* 0x000fe2000f8e183f */
[----:B------:R-:W-:-:S03]  /*2480*/  ISETP.GT.U32.AND P1, PT, R19, 0x1, PT ;  /* 0x000000011300780c */ /* 0x000fc60003f24070 */
[----:B------:R-:W-:-:S04]  /*2490*/  UIADD3 UR8, UR8, 0x50, URZ ;  /* 0x0000005008087890 */ /* 0x000fc8000fffe03f */
[----:B------:R-:W-:-:S09]  /*24a0*/  UPRMT UR8, URZ, 0x654, UR8 ;  /* 0x000006543f087896 */ /* 0x000fd20008000008 */
[----:B------:R-:W-:Y:S01]  /*24b0*/  SYNCS.ARRIVE.TRANS64.RED.A1T0 RZ, [UR8], RZ ;  /* 0x000000ffffff79a7 */ /* 0x000fe20008100408 */
[----:B------:R-:W-:Y:S05]  /*24c0*/  @P1 BRA `(.L_x_25) ;  /* 0x0000000000041947 */ /* 0x000fea0003800000 */
[----:B------:R-:W-:Y:S01]  /*24d0*/  BPT.TRAP 0x1 ;  /* 0x000000040000795c */ /* 0x000fe20000300000 */
.L_x_25:
[----:B------:R-:W-:Y:S01]  /*24e0*/  UIADD3 UR6, UR6, 0x1, URZ ;  /* 0x0000000106067890 */ /* 0x000fe2000fffe03f */
[C---:B------:R-:W-:Y:S01]  /*24f0*/  ISETP.GT.AND P1, PT, R3.reuse, 0x1, PT ;  /* 0x000000010300780c */ /* 0x040fe20003f24270 */
[----:B------:R-:W-:Y:S01]  /*2500*/  UIADD3 UR7, UR7, 0x1, URZ ;  /* 0x0000000107077890 */ /* 0x000fe2000fffe03f */
[----:B------:R-:W-:Y:S01]  /*2510*/  VIADD R3, R3, 0xffffffff ;  /* 0xffffffff03037836 */ /* 0x000fe20000000000 */
[----:B------:R-:W-:Y:S02]  /*2520*/  UISETP.NE.AND UP0, UPT, UR6, 0xa, UPT ;  /* 0x0000000a0600788c */ /* 0x000fe4000bf05270 */
[----:B------:R-:W-:Y:S02]  /*2530*/  UISETP.NE.AND UP1, UPT, UR7, 0xa, UPT ;  /* 0x0000000a0700788c */ /* 0x000fe4000bf25270 */
[----:B------:R-:W-:Y:S02]  /*2540*/  USEL UR8, URZ, 0x1, UP0 ;  /* 0x000000013f087887 */ /* 0x000fe40008000000 */
[----:B------:R-:W-:-:S02]  /*2550*/  USEL UR6, UR6, URZ, UP0 ;  /* 0x0000003f06067287 */ /* 0x000fc40008000000 */
[----:B------:R-:W-:Y:S02]  /*2560*/  USEL UR7, UR7, URZ, UP1 ;  /* 0x0000003f07077287 */ /* 0x000fe40008800000 */
[----:B------:R-:W-:Y:S01]  /*2570*/  LOP3.LUT R6, R6, UR8, RZ, 0x3c, !PT ;  /* 0x0000000806067c12 */ /* 0x000fe2000f8e3cff */
[----:B------:R-:W-:Y:S09]  /*2580*/  @P1 BRA `(.L_x_26) ;  /* 0xfffffff400981947 */ /* 0x000ff2000383ffff */
.L_x_19:
[----:B------:R-:W2:Y:S02]  /*2590*/  LDC R3, c[0x0][0x28c] ;  /* 0x0000a300ff037b82 */ /* 0x000ea40000000800 */
[----:B--2---:R-:W-:-:S13]  /*25a0*/  ISETP.GE.AND P1, PT, R3, 0x1, PT ;  /* 0x000000010300780c */ /* 0x004fda0003f26270 */
[----:B------:R-:W-:Y:S05]  /*25b0*/  @!P1 BRA `(.L_x_27) ;  /* 0x0000000000349947 */ /* 0x000fea0003800000 */
[----:B------:R-:W-:Y:S05]  /*25c0*/  @!P0 BRA `(.L_x_28) ;  /* 0x0000000000048947 */ /* 0x000fea0003800000 */
[----:B------:R-:W-:Y:S01]  /*25d0*/  BPT.TRAP 0x1 ;  /* 0x000000040000795c */ /* 0x000fe20000300000 */
.L_x_28:
[----:B------:R-:W-:Y:S01]  /*25e0*/  VIADD R0, R0, UR39 ;  /* 0x0000002700007c36 */ /* 0x000fe20008000000 */
[----:B------:R-:W-:-:S03]  /*25f0*/  ISETP.GT.U32.AND P0, PT, R19, 0x1, PT ;  /* 0x000000011300780c */ /* 0x000fc60003f04070 */
[----:B01----:R-:W-:-:S05]  /*2600*/  IMAD.WIDE.U32 R4, R0, -0x33333333, RZ ;  /* 0xcccccccd00047825 */ /* 0x003fca00078e00ff */
[----:B------:R-:W-:-:S05]  /*2610*/  SHF.R.U32.HI R5, RZ, 0x3, R5 ;  /* 0x00000003ff057819 */ /* 0x000fca0000011605 */
[----:B------:R-:W-:-:S05]  /*2620*/  IMAD R0, R5, -0xa, R0 ;  /* 0xfffffff605007824 */ /* 0x000fca00078e0200 */
[----:B------:R-:W-:-:S05]  /*2630*/  LEA R0, R0, UR41, 0x3 ;  /* 0x0000002900007c11 */ /* 0x000fca000f8e18ff */
[----:B------:R-:W-:-:S05]  /*2640*/  VIADD R0, R0, 0x50 ;  /* 0x0000005000007836 */ /* 0x000fca0000000000 */
[----:B------:R-:W-:-:S04]  /*2650*/  PRMT R0, RZ, 0x654, R0 ;  /* 0x00000654ff007816 */ /* 0x000fc80000000000 */
[----:B------:R2:W-:Y:S01]  /*2660*/  SYNCS.ARRIVE.TRANS64.RED.A1T0 RZ, [R0+URZ], RZ ;  /* 0x000000ff00ff79a7 */ /* 0x0005e2000810043f */
[----:B------:R-:W-:Y:S05]  /*2670*/  @P0 BRA `(.L_x_27) ;  /* 0x0000000000040947 */ /* 0x000fea0003800000 */
[----:B------:R-:W-:Y:S01]  /*2680*/  BPT.TRAP 0x1 ;  /* 0x000000040000795c */ /* 0x000fe20000300000 */
.L_x_27:
[----:B------:R-:W3:Y:S01]  /*2690*/  LDC R7, c[0x0][0x288] ;  /* 0x0000a200ff077b82 */ /* 0x000ee20000000800 */
[----:B------:R-:W-:Y:S01]  /*26a0*/  SHF.R.U32.HI R3, RZ, 0x2, R18 ;  /* 0x00000002ff037819 */ /* 0x000fe20000011612 */
[----:B------:R-:W-:Y:S01]  /*26b0*/  IMAD R107, R107, 0x50, RZ ;  /* 0x000000506b6b7824 */ /* 0x000fe200078e02ff */
[----:B01----:R-:W-:Y:S01]  /*26c0*/  LOP3.LUT R4, R18, 0x60, RZ, 0xc0, !PT ;  /* 0x0000006012047812 */ /* 0x003fe200078ec0ff */
[----:B------:R-:W-:Y:S01]  /*26d0*/  UIADD3 UR39, UR40, UR39, URZ ;  /* 0x0000002728277290 */ /* 0x000fe2000fffe03f */
[----:B--2---:R-:W-:Y:S01]  /*26e0*/  LOP3.LUT R0, R22, 0x1, RZ, 0xc0, !PT ;  /* 0x0000000116007812 */ /* 0x004fe200078ec0ff */
[----:B------:R-:W-:Y:S01]  /*26f0*/  IMAD.SHL.U32 R10, R18, 0x2, RZ ;  /* 0x00000002120a7824 */ /* 0x000fe200078e00ff */
[----:B------:R-:W-:Y:S01]  /*2700*/  LOP3.LUT R3, R3, 0x7, RZ, 0xc0, !PT ;  /* 0x0000000703037812 */ /* 0x000fe200078ec0ff */
[----:B------:R-:W-:Y:S01]  /*2710*/  UISETP.GT.U32.AND UP0, UPT, UR39, 0x9, UPT ;  /* 0x000000092700788c */ /* 0x000fe2000bf04070 */
[----:B------:R-:W-:Y:S01]  /*2720*/  SHF.R.U32.HI R6, RZ, 0x1, R4 ;  /* 0x00000001ff067819 */ /* 0x000fe20000011604 */
[----:B------:R-:W-:Y:S01]  /*2730*/  IMAD.SHL.U32 R8, R0, 0x40, RZ ;  /* 0x0000004000087824 */ /* 0x000fe200078e00ff */
[----:B------:R-:W-:Y:S01]  /*2740*/  ULDC UR7, c[0x0][0x284] ;  /* 0x0000a10000077ab9 */ /* 0x000fe20000000800 */
[----:B------:R-:W-:Y:S01]  /*2750*/  LOP3.LUT R4, R18, 0x3, RZ, 0xc0, !PT ;  /* 0x0000000312047812 */ /* 0x000fe200078ec0ff */
[----:B------:R-:W-:Y:S01]  /*2760*/  UISETP.LT.U32.AND UP0, UPT, UR40, 0xa, UP0 ;  /* 0x0000000a2800788c */ /* 0x000fe20008701070 */
[--C-:B------:R-:W-:Y:S01]  /*2770*/  IADD3 R5, RZ, -R6, -R3.reuse ;  /* 0x80000006ff057210 */ /* 0x100fe20007ffe803 */
[----:B------:R-:W-:Y:S01]  /*2780*/  UISETP.GE.U32.AND UP1, UPT, UR40, 0xa, UPT ;  /* 0x0000000a2800788c */ /* 0x000fe2000bf26070 */
[----:B------:R-:W-:Y:S01]  /*2790*/  LOP3.LUT R119, R8, 0x40, R3, 0xe2, !PT ;  /* 0x0000004008777812 */ /* 0x000fe200078ee203 */
[----:B------:R-:W-:Y:S01]  /*27a0*/  ULDC.64 UR8, c[0x0][0x5d0] ;  /* 0x0001740000087ab9 */ /* 0x000fe20000000a00 */
[----:B------:R-:W-:Y:S01]  /*27b0*/  SHF.R.S32.HI R109, RZ, 0x1f, R23 ;  /* 0x0000001fff6d7819 */ /* 0x000fe20000011417 */
[----:B------:R-:W-:Y:S01]  /*27c0*/  IMAD R3, R0, -0x40, R5 ;  /* 0xffffffc000037824 */ /* 0x000fe200078e0205 */
[C---:B------:R-:W-:Y:S01]  /*27d0*/  LOP3.LUT R10, R107.reuse, 0x6, R10, 0xf8, !PT ;  /* 0x000000066b0a7812 */ /* 0x040fe200078ef80a */
[C---:B------:R-:W-:Y:S01]  /*27e0*/  IMAD.SHL.U32 R0, R106.reuse, 0x100, RZ ;  /* 0x000001006a007824 */ /* 0x040fe200078e00ff */
[----:B------:R-:W-:Y:S01]  /*27f0*/  UIMAD.WIDE.U32 UR4, UR39, -0x33333333, URZ ;  /* 0xcccccccd270478a5 */ /* 0x000fe2000f8e003f */
[----:B------:R-:W-:Y:S01]  /*2800*/  IMAD.WIDE R12, R106, 0x100, RZ ;  /* 0x000001006a0c7825 */ /* 0x000fe200078e02ff */
[----:B---3--:R-:W-:Y:S01]  /*2810*/  ISETP.GE.AND P0, PT, R107, R7, PT ;  /* 0x000000076b00720c */ /* 0x008fe20003f06270 */
[----:B------:R-:W-:Y:S01]  /*2820*/  USEL UR6, URZ, 0x1, !UP0 ;  /* 0x000000013f067887 */ /* 0x000fe2000c000000 */
[----:B------:R-:W-:Y:S01]  /*2830*/  SHF.R.S32.HI R11, RZ, 0x1f, R10 ;  /* 0x0000001fff0b7819 */ /* 0x000fe2000001140a */
[----:B------:R-:W-:Y:S01]  /*2840*/  IMAD R8, R4, -0x2, R7 ;  /* 0xfffffffe04087824 */ /* 0x000fe200078e0207 */
[C---:B------:R-:W-:Y:S01]  /*2850*/  ISETP.GE.OR P0, PT, R0.reuse, UR7, P0 ;  /* 0x0000000700007c0c */ /* 0x040fe20008706670 */
[----:B------:R-:W-:Y:S01]  /*2860*/  IMAD R4, R109, UR8, RZ ;  /* 0x000000086d047c24 */ /* 0x000fe2000f8e02ff */
[----:B------:R-:W-:Y:S01]  /*2870*/  USHF.R.U32.HI UR4, URZ, 0x3, UR5 ;  /* 0x000000033f047899 */ /* 0x000fe20008011605 */
[----:B------:R-:W-:Y:S01]  /*2880*/  IADD3 R3, -R0, UR7, R3 ;  /* 0x0000000700037c10 */ /* 0x000fe2000fffe103 */
[----:B------:R-:W-:Y:S01]  /*2890*/  ULOP3.LUT UR38, UR38, UR6, URZ, 0x3c, !UPT ;  /* 0x0000000626267292 */ /* 0x000fe2000f8e3c3f */
[C---:B------:R-:W-:Y:S01]  /*28a0*/  IMAD R9, R23.reuse, UR9, R4 ;  /* 0x0000000917097c24 */ /* 0x040fe2000f8e0204 */
[----:B------:R-:W-:Y:S01]  /*28b0*/  UIMAD UR39, UR4, -0xa, UR39 ;  /* 0xfffffff6042778a4 */ /* 0x000fe2000f8e0227 */
[----:B------:R-:W-:Y:S01]  /*28c0*/  IMAD.WIDE.U32 R4, R23, UR8, R10 ;  /* 0x0000000817047c25 */ /* 0x000fe2000f8e000a */
[----:B------:R-:W-:Y:S01]  /*28d0*/  @UP1 ULOP3.LUT UR38, UR38, 0x1, UR4, 0x78, !UPT ;  /* 0x0000000126261892 */ /* 0x000fe2000f8e7804 */
[----:B------:R-:W-:-:S02]  /*28e0*/  LOP3.LUT R119, R12, R119, R6, 0xfe, !PT ;  /* 0x000000770c777212 */ /* 0x000fc400078efe06 */
[----:B------:R-:W-:Y:S02]  /*28f0*/  IMAD.IADD R6, R8, 0x1, -R107 ;  /* 0x0000000108067824 */ /* 0x000fe400078e0a6b */
[----:B------:R-:W-:Y:S02]  /*2900*/  IMAD.IADD R9, R5, 0x1, R9 ;  /* 0x0000000105097824 */ /* 0x000fe400078e0209 */
[----:B------:R-:W-:Y:S02]  /*2910*/  IMAD.MOV.U32 R0, RZ, RZ, -0x1 ;  /* 0xffffffffff007424 */ /* 0x000fe400078e00ff */
[----:B------:R-:W-:Y:S01]  /*2920*/  IMAD.MOV.U32 R8, RZ, RZ, R4 ;  /* 0x000000ffff087224 */ /* 0x000fe200078e0004 */
[----:B------:R-:W-:Y:S06]  /*2930*/  @P0 BRA `(.L_x_29) ;  /* 0x0000004c00f40947 */ /* 0x000fec0003800000 */
[----:B------:R-:W0:Y:S01]  /*2940*/  LDC.64 R4, c[0x0][0x5c8] ;  /* 0x00017200ff047b82 */ /* 0x000e220000000a00 */
[----:B-----5:R-:W-:Y:S01]  /*2950*/  FSETP.NEU.AND P2, PT, R105, RZ, PT ;  /* 0x000000ff6900720b */ /* 0x020fe20003f4d000 */
[----:B------:R-:W-:Y:S01]  /*2960*/  BSSY B0, `(.L_x_29) ;  /* 0x00004fa000007945 */ /* 0x000fe20003800000 */
[----:B------:R-:W-:-:S04]  /*2970*/  ISETP.GT.AND P0, PT, R6, RZ, PT ;  /* 0x000000ff0600720c */ /* 0x000fc80003f04270 */
[----:B------:R-:W-:Y:S01]  /*2980*/  ISETP.GT.AND P1, PT, R3, RZ, P0 ;  /* 0x000000ff0300720c */ /* 0x000fe20000724270 */
[-C--:B0-----:R-:W-:Y:S02]  /*2990*/  IMAD R14, R13, R4.reuse, RZ ;  /* 0x000000040d0e7224 */ /* 0x081fe400078e02ff */
[----:B------:R-:W-:-:S04]  /*29a0*/  IMAD.WIDE.U32 R110, R119, R4, R8 ;  /* 0x00000004776e7225 */ /* 0x000fc800078e0008 */
[----:B------:R-:W-:-:S04]  /*29b0*/  IMAD R7, R119, R5, R14 ;  /* 0x0000000577077224 */ /* 0x000fc800078e020e */
[----:B------:R-:W-:Y:S01]  /*29c0*/  IMAD.IADD R123, R111, 0x1, R7 ;  /* 0x000000016f7b7824 */ /* 0x000fe200078e0207 */
[----:B------:R-:W-:Y:S06]  /*29d0*/  @!P2 BRA `(.L_x_30) ;  /* 0x000000380020a947 */ /* 0x000fec0003800000 */
[----:B------:R-:W0:Y:S01]  /*29e0*/  LDC.64 R20, c[0x0][0x5b8] ;  /* 0x00016e00ff147b82 */ /* 0x000e220000000a00 */
[----:B------:R-:W-:-:S07]  /*29f0*/  ULDC.64 UR4, c[0x0][0x5c0] ;  /* 0x0001700000047ab9 */ /* 0x000fce0000000a00 */
[----:B------:R-:W1:Y:S08]  /*2a00*/  LDC.64 R106, c[0x0][0x5b0] ;  /* 0x00016c00ff6a7b82 */ /* 0x000e700000000a00 */
[----:B------:R-:W2:Y:S01]  /*2a10*/  LDC.64 R14, c[0x0][0x5a8] ;  /* 0x00016a00ff0e7b82 */ /* 0x000ea20000000a00 */
[-C--:B0-----:R-:W-:Y:S02]  /*2a20*/  IMAD R8, R109, R20.reuse, RZ ;  /* 0x000000146d087224 */ /* 0x081fe400078e02ff */
[----:B------:R-:W-:-:S04]  /*2a30*/  IMAD.WIDE.U32 R112, R23, R20, R10 ;  /* 0x0000001417707225 */ /* 0x000fc800078e000a */
[----:B------:R-:W-:Y:S02]  /*2a40*/  IMAD R117, R23, R21, R8 ;  /* 0x0000001517757224 */ /* 0x000fe400078e0208 */
[-C--:B-1----:R-:W-:Y:S02]  /*2a50*/  IMAD R12, R13, R106.reuse, RZ ;  /* 0x0000006a0d0c7224 */ /* 0x082fe400078e02ff */
[----:B------:R-:W-:Y:S02]  /*2a60*/  IMAD.IADD R115, R113, 0x1, R117 ;  /* 0x0000000171737824 */ /* 0x000fe400078e0275 */
[----:B------:R-:W-:Y:S02]  /*2a70*/  IMAD.MOV.U32 R114, RZ, RZ, R112 ;  /* 0x000000ffff727224 */ /* 0x000fe400078e0070 */
[C---:B------:R-:W-:Y:S02]  /*2a80*/  IMAD R121, R119.reuse, R107, R12 ;  /* 0x0000006b77797224 */ /* 0x040fe400078e020c */
[----:B------:R-:W-:-:S04]  /*2a90*/  IMAD.WIDE.U32 R8, R119, R106, R114 ;  /* 0x0000006a77087225 */ /* 0x000fc800078e0072 */
[----:B------:R-:W-:Y:S01]  /*2aa0*/  IMAD.IADD R7, R9, 0x1, R121 ;  /* 0x0000000109077824 */ /* 0x000fe200078e0279 */
[----:B--2---:R-:W-:-:S04]  /*2ab0*/  LEA R12, P2, R8, R14, 0x1 ;  /* 0x0000000e080c7211 */ /* 0x004fc800078408ff */
[----:B------:R-:W-:-:S05]  /*2ac0*/  LEA.HI.X R13, R8, R15, R7, 0x1, P2 ;  /* 0x0000000f080d7211 */ /* 0x000fca00010f0c07 */
[----:B------:R0:W2:Y:S01]  /*2ad0*/  @P1 LDG.E.LTC128B.U16 R7, desc[UR36][R12.64] ;  /* 0x000000240c071981 */ /* 0x0000a2000c1e1520 */
[----:B------:R-:W-:Y:S01]  /*2ae0*/  ISETP.GT.AND P3, PT, R6, 0x1, PT ;  /* 0x000000010600780c */ /* 0x000fe20003f64270 */
[----:B------:R-:W-:Y:S01]  /*2af0*/  IMAD.WIDE.U32 R108, R119, R106, R10 ;  /* 0x0000006a776c7225 */ /* 0x000fe200078e000a */
[----:B------:R-:W-:Y:S01]  /*2b00*/  BSSY B1, `(.L_x_31) ;  /* 0x0000012000017945 */ /* 0x000fe20003800000 */
[----:B------:R-:W-:Y:S02]  /*2b10*/  SHF.L.U64.HI R111, R106, 0x3, R107 ;  /* 0x000000036a6f7819 */ /* 0x000fe4000001026b */
[----:B------:R-:W-:Y:S02]  /*2b20*/  IMAD.IADD R109, R121, 0x1, R109 ;  /* 0x00000001796d7824 */ /* 0x000fe400078e026d */
[----:B------:R-:W-:-:S04]  /*2b30*/  IMAD.WIDE.U32 R108, R23, R20, R108 ;  /* 0x00000014176c7225 */ /* 0x000fc800078e006c */
[----:B0-----:R-:W-:Y:S01]  /*2b40*/  IMAD.IADD R13, R117, 0x1, R109 ;  /* 0x00000001750d7824 */ /* 0x001fe200078e026d */
[----:B------:R-:W-:-:S04]  /*2b50*/  LEA R12, P4, R108, R14, 0x1 ;  /* 0x0000000e6c0c7211 */ /* 0x000fc800078808ff */
[----:B------:R-:W-:Y:S01]  /*2b60*/  LEA.HI.X R13, R108, R15, R13, 0x1, P4 ;  /* 0x0000000f6c0d7211 */ /* 0x000fe200020f0c0d */
[----:B--2---:R-:W-:-:S04]  /*2b70*/  IMAD.U32 R8, R7, 0x10000, RZ ;  /* 0x0001000007087824 */ /* 0x004fc800078e00ff */
[----:B------:R-:W-:Y:S01]  /*2b80*/  FMUL R9, R8, R105 ;  /* 0x0000006908097220 */ /* 0x000fe20000400000 */
[----:B------:R-:W-:-:S03]  /*2b90*/  LEA R8, P2, R110, UR4, 0x1 ;  /* 0x000000046e087c11 */ /* 0x000fc6000f8408ff */
[----:B------:R-:W-:Y:S01]  /*2ba0*/  FFMA R96, R96, R104, R9 ;  /* 0x0000006860607223 */ /* 0x000fe20000000009 */
[----:B------:R-:W-:Y:S01]  /*2bb0*/  LEA.HI.X R9, R110, UR5, R123, 0x1, P2 ;  /* 0x000000056e097c11 */ /* 0x000fe200090f0c7b */
[----:B------:R-:W-:Y:S01]  /*2bc0*/  IMAD.SHL.U32 R110, R106, 0x8, RZ ;  /* 0x000000086a6e7824 */ /* 0x000fe200078e00ff */
[----:B------:R-:W-:Y:S02]  /*2bd0*/  ISETP.GT.AND P2, PT, R3, RZ, P3 ;  /* 0x000000ff0300720c */ /* 0x000fe40001f44270 */
[----:B------:R-:W-:-:S05]  /*2be0*/  F2FP.BF16.F32.PACK_AB R96, RZ, R96 ;  /* 0x00000060ff60723e */ /* 0x000fca00000010ff */
[----:B------:R0:W-:Y:S06]  /*2bf0*/  @P1 STG.E.U16 desc[UR36][R8.64], R96 ;  /* 0x0000006008001986 */ /* 0x0001ec000c101524 */
[----:B------:R-:W-:Y:S05]  /*2c00*/  @!P2 BRA `(.L_x_32) ;  /* 0x000000000004a947 */ /* 0x000fea0003800000 */
[----:B------:R1:W5:Y:S02]  /*2c10*/  LDG.E.LTC128B.U16 R7, desc[UR36][R12.64+0x2] ;  /* 0x000002240c077981 */ /* 0x000364000c1e1520 */
.L_x_32:
[----:B------:R-:W-:Y:S05]  /*2c20*/  BSYNC B1 ;  /* 0x0000000000017941 */ /* 0x000fea0003800000 */
.L_x_31:
[----:B------:R-:W-:Y:S01]  /*2c30*/  IMAD.WIDE.U32 R124, R119, R106, R110 ;  /* 0x0000006a777c7225 */ /* 0x000fe200078e006e */
[----:B------:R-:W-:Y:S02]  /*2c40*/  ISETP.GT.AND P1, PT, R3, 0x8, P0 ;  /* 0x000000080300780c */ /* 0x000fe40000724270 */
[C---:B-----5:R-:W-:Y:S01]  /*2c50*/  PRMT R118, R7.reuse, 0x7610, R118 ;  /* 0x0000761007767816 */ /* 0x060fe20000000076 */
[----:B0-----:R-:W-:Y:S01]  /*2c60*/  IMAD.U32 R96, R7, 0x10000, RZ ;  /* 0x0001000007607824 */ /* 0x001fe200078e00ff */
[----:B------:R-:W-:Y:S01]  /*2c70*/  IADD3 R21, P4, R112, R124, RZ ;  /* 0x0000007c70157210 */ /* 0x000fe20007f9e0ff */
[----:B------:R-:W-:Y:S02]  /*2c80*/  IMAD.IADD R127, R121, 0x1, R125 ;  /* 0x00000001797f7824 */ /* 0x000fe400078e027d */
[----:B------:R-:W-:Y:S02]  /*2c90*/  FMUL R96, R96, R105 ;  /* 0x0000006960607220 */ /* 0x000fe40000400000 */
[----:B------:R-:W-:-:S02]  /*2ca0*/  IMAD.X R108, R127, 0x1, R115, P4 ;  /* 0x000000017f6c7824 */ /* 0x000fc400020e0673 */
[----:B------:R-:W-:Y:S01]  /*2cb0*/  FFMA R97, R97, R104, R96 ;  /* 0x0000006861617223 */ /* 0x000fe20000000060 */
[----:B------:R-:W-:-:S04]  /*2cc0*/  LEA R96, P4, R21, R14, 0x1 ;  /* 0x0000000e15607211 */ /* 0x000fc800078808ff */
[----:B------:R-:W-:Y:S02]  /*2cd0*/  F2FP.BF16.F32.PACK_AB R109, RZ, R97 ;  /* 0x00000061ff6d723e */ /* 0x000fe400000010ff */
[----:B------:R-:W-:-:S03]  /*2ce0*/  LEA.HI.X R97, R21, R15, R108, 0x1, P4 ;  /* 0x0000000f15617211 */ /* 0x000fc600020f0c6c */
[----:B------:R0:W-:Y:S04]  /*2cf0*/  @P2 STG.E.U16 desc[UR36][R8.64+0x2], R109 ;  /* 0x0000026d08002986 */ /* 0x0001e8000c101524 */
[----:B------:R2:W3:Y:S01]  /*2d00*/  @P1 LDG.E.LTC128B.U16 R118, desc[UR36][R96.64] ;  /* 0x0000002460761981 */ /* 0x0004e2000c1e1520 */
[----:B------:R-:W-:Y:S01]  /*2d10*/  IMAD.SHL.U32 R7, R4, 0x10, RZ ;  /* 0x0000001004077824 */ /* 0x000fe200078e00ff */
[----:B------:R-:W-:Y:S01]  /*2d20*/  IADD3 R122, P2, R10, R124, RZ ;  /* 0x0000007c0a7a7210 */ /* 0x000fe20007f5e0ff */
[----:B------:R-:W-:Y:S04]  /*2d30*/  BSSY B1, `(.L_x_33) ;  /* 0x0000011000017945 */ /* 0x000fe80003800000 */
[----:B------:R-:W-:Y:S01]  /*2d40*/  IMAD.X R123, R11, 0x1, R127, P2 ;  /* 0x000000010b7b7824 */ /* 0x000fe200010e067f */
[----:B------:R-:W-:Y:S01]  /*2d50*/  ISETP.GT.AND P2, PT, R3, 0x8, P3 ;  /* 0x000000080300780c */ /* 0x000fe20001f44270 */
[----:B------:R-:W-:-:S04]  /*2d60*/  IMAD.WIDE.U32 R122, R23, R20, R122 ;  /* 0x00000014177a7225 */ /* 0x000fc800078e007a */
[----:B------:R-:W-:Y:S01]  /*2d70*/  IMAD.IADD R120, R117, 0x1, R123 ;  /* 0x0000000175787824 */ /* 0x000fe200078e027b */
[----:B--2---:R-:W-:-:S04]  /*2d80*/  LEA R96, P5, R122, R14, 0x1 ;  /* 0x0000000e7a607211 */ /* 0x004fc800078a08ff */
[----:B------:R-:W-:Y:S01]  /*2d90*/  LEA.HI.X R97, R122, R15, R120, 0x1, P5 ;  /* 0x0000000f7a617211 */ /* 0x000fe200028f0c78 */
[----:B---3--:R-:W-:-:S04]  /*2da0*/  IMAD.U32 R108, R118, 0x10000, RZ ;  /* 0x00010000766c7824 */ /* 0x008fc800078e00ff */
[----:B------:R-:W-:Y:S01]  /*2db0*/  FMUL R21, R108, R105 ;  /* 0x000000696c157220 */ /* 0x000fe20000400000 */
[----:B------:R-:W-:-:S03]  /*2dc0*/  IADD3 R108, P4, R7, R8, RZ ;  /* 0x00000008076c7210 */ /* 0x000fc60007f9e0ff */
[----:B------:R-:W-:Y:S01]  /*2dd0*/  FFMA R98, R98, R104, R21 ;  /* 0x0000006862627223 */ /* 0x000fe20000000015 */
[----:B------:R-:W-:-:S04]  /*2de0*/  SHF.L.U64.HI R21, R4, 0x4, R5 ;  /* 0x0000000404157819 */ /* 0x000fc80000010205 */
[----:B------:R-:W-:Y:S01]  /*2df0*/  F2FP.BF16.F32.PACK_AB R98, RZ, R98 ;  /* 0x00000062ff62723e */ /* 0x000fe200000010ff */
[----:B0-----:R-:W-:-:S05]  /*2e00*/  IMAD.X R109, R21, 0x1, R9, P4 ;  /* 0x00000001156d7824 */ /* 0x001fca00020e0609 */
[----:B------:R0:W-:Y:S01]  /*2e10*/  @P1 STG.E.U16 desc[UR36][R108.64], R98 ;  /* 0x000000626c001986 */ /* 0x0001e2000c101524 */
[----:B------:R-:W-:Y:S05]  /*2e20*/  @!P2 BRA `(.L_x_34) ;  /* 0x000000000004a947 */ /* 0x000fea0003800000 */
[----:B------:R2:W5:Y:S02]  /*2e30*/  LDG.E.LTC128B.U16 R118, desc[UR36][R96.64+0x2] ;  /* 0x0000022460767981 */ /* 0x000564000c1e1520 */
.L_x_34:
[----:B------:R-:W-:Y:S05]  /*2e40*/  BSYNC B1 ;  /* 0x0000000000017941 */ /* 0x000fea0003800000 */
.L_x_33:
[----:B0----5:R-:W-:Y:S01]  /*2e50*/  IMAD.U32 R98, R118, 0x10000, RZ ;  /* 0x0001000076627824 */ /* 0x021fe200078e00ff */
[----:B------:R-:W-:Y:S01]  /*2e60*/  ISETP.GT.AND P1, PT, R6, 0x8, PT ;  /* 0x000000080600780c */ /* 0x000fe20003f24270 */
[----:B------:R-:W-:Y:S01]  /*2e70*/  BSSY B1, `(.L_x_35) ;  /* 0x000000c000017945 */ /* 0x000fe20003800000 */
[----:B------:R-:W-:Y:S02]  /*2e80*/  IMAD R123, R107, 0x78, RZ ;  /* 0x000000786b7b7824 */ /* 0x000fe400078e02ff */
[----:B------:R-:W-:Y:S01]  /*2e90*/  FMUL R98, R98, R105 ;  /* 0x0000006962627220 */ /* 0x000fe20000400000 */
[----:B------:R-:W-:-:S03]  /*2ea0*/  ISETP.GT.AND P4, PT, R3, RZ, P1 ;  /* 0x000000ff0300720c */ /* 0x000fc60000f84270 */
[----:B------:R-:W-:Y:S01]  /*2eb0*/  FFMA R98, R99, R104, R98 ;  /* 0x0000006863627223 */ /* 0x000fe20000000062 */
[----:B------:R-:W-:-:S04]  /*2ec0*/  IMAD.MOV.U32 R99, RZ, RZ, R127 ;  /* 0x000000ffff637224 */ /* 0x000fc800078e007f */
[----:B------:R-:W-:-:S04]  /*2ed0*/  F2FP.BF16.F32.PACK_AB R98, RZ, R98 ;  /* 0x00000062ff62723e */ /* 0x000fc800000010ff */
[----:B------:R-:W-:Y:S01]  /*2ee0*/  PRMT R120, R98, 0x7610, R120 ;  /* 0x0000761062787816 */ /* 0x000fe20000000078 */
[----:B------:R-:W-:-:S04]  /*2ef0*/  IMAD.MOV.U32 R98, RZ, RZ, R124 ;  /* 0x000000ffff627224 */ /* 0x000fc800078e007c */
[----:B------:R0:W-:Y:S01]  /*2f00*/  @P2 STG.E.U16 desc[UR36][R108.64+0x2], R120 ;  /* 0x000002786c002986 */ /* 0x0001e2000c101524 */
[----:B------:R-:W-:Y:S05]  /*2f10*/  @!P4 BRA `(.L_x_36) ;  /* 0x000000000004c947 */ /* 0x000fea0003800000 */
[----:B------:R3:W5:Y:S02]  /*2f20*/  LDG.E.LTC128B.U16 R118, desc[UR36][R12.64+0x10] ;  /* 0x000010240c767981 */ /* 0x000764000c1e1520 */
.L_x_36:
[----:B------:R-:W-:Y:S05]  /*2f30*/  BSYNC B1 ;  /* 0x0000000000017941 */ /* 0x000fea0003800000 */
.L_x_35:
[----:B0----5:R-:W-:Y:S01]  /*2f40*/  IMAD.U32 R120, R118, 0x10000, RZ ;  /* 0x0001000076787824 */ /* 0x021fe200078e00ff */
[----:B------:R-:W-:Y:S01]  /*2f50*/  BSSY B1, `(.L_x_37) ;  /* 0x000000d000017945 */ /* 0x000fe20003800000 */
[----:B------:R-:W-:-:S04]  /*2f60*/  IMAD.WIDE.U32 R98, R106, 0x78, R98 ;  /* 0x000000786a627825 */ /* 0x000fc800078e0062 */
[----:B------:R-:W-:Y:S01]  /*2f70*/  FMUL R107, R120, R105 ;  /* 0x00000069786b7220 */ /* 0x000fe20000400000 */
[----:B------:R-:W-:Y:S01]  /*2f80*/  IMAD.IADD R125, R99, 0x1, R123 ;  /* 0x00000001637d7824 */ /* 0x000fe200078e027b */
[----:B------:R-:W-:Y:S02]  /*2f90*/  IADD3 R120, P2, P5, R112, R98, R110 ;  /* 0x0000006270787210 */ /* 0x000fe40007d5e06e */
[----:B------:R-:W-:Y:S02]  /*2fa0*/  FFMA R107, R100, R104, R107 ;  /* 0x00000068646b7223 */ /* 0x000fe4000000006b */
[----:B------:R-:W-:-:S03]  /*2fb0*/  IADD3.X R122, R115, R125, R111, P2, P5 ;  /* 0x0000007d737a7210 */ /* 0x000fc600017ea46f */
[----:B------:R-:W-:Y:S02]  /*2fc0*/  F2FP.BF16.F32.PACK_AB R107, RZ, R107 ;  /* 0x0000006bff6b723e */ /* 0x000fe400000010ff */
[----:B------:R-:W-:-:S03]  /*2fd0*/  ISETP.GT.AND P2, PT, R6, 0x9, PT ;  /* 0x000000090600780c */ /* 0x000fc60003f44270 */
[----:B------:R0:W-:Y:S01]  /*2fe0*/  @P4 STG.E.U16 desc[UR36][R8.64+0x10], R107 ;  /* 0x0000106b08004986 */ /* 0x0001e2000c101524 */
[----:B------:R-:W-:-:S13]  /*2ff0*/  ISETP.GT.AND P5, PT, R3, RZ, P2 ;  /* 0x000000ff0300720c */ /* 0x000fda00017a4270 */
[----:B0-----:R-:W-:Y:S05]  /*3000*/  @!P5 BRA `(.L_x_38) ;  /* 0x000000000004d947 */ /* 0x001fea0003800000 */
[----:B------:R0:W5:Y:S02]  /*3010*/  LDG.E.LTC128B.U16 R118, desc[UR36][R12.64+0x12] ;  /* 0x000012240c767981 */ /* 0x000164000c1e1520 */
.L_x_38:
[----:B------:R-:W-:Y:S05]  /*3020*/  BSYNC B1 ;  /* 0x0000000000017941 */ /* 0x000fea0003800000 */
.L_x_37:
[----:B-----5:R-:W-:Y:S01]  /*3030*/  IMAD.U32 R100, R118, 0x10000, RZ ;  /* 0x0001000076647824 */ /* 0x020fe200078e00ff */
[----:B------:R-:W-:Y:S01]  /*3040*/  ISETP.GT.AND P4, PT, R3, 0x8, P1 ;  /* 0x000000080300780c */ /* 0x000fe20000f84270 */
[----:B------:R-:W-:Y:S02]  /*3050*/  BSSY B1, `(.L_x_39) ;  /* 0x0000007000017945 */ /* 0x000fe40003800000 */
[----:B------:R-:W-:-:S04]  /*3060*/  FMUL R100, R100, R105 ;  /* 0x0000006964647220 */ /* 0x000fc80000400000 */
[----:B------:R-:W-:-:S05]  /*3070*/  FFMA R100, R101, R104, R100 ;  /* 0x0000006865647223 */ /* 0x000fca0000000064 */
[----:B------:R-:W-:-:S05]  /*3080*/  F2FP.BF16.F32.PACK_AB R100, RZ, R100 ;  /* 0x00000064ff64723e */ /* 0x000fca00000010ff */
[----:B------:R4:W-:Y:S01]  /*3090*/  @P5 STG.E.U16 desc[UR36][R8.64+0x12], R100 ;  /* 0x0000126408005986 */ /* 0x0009e2000c101524 */
[----:B------:R-:W-:Y:S05]  /*30a0*/  @!P4 BRA `(.L_x_40) ;  /* 0x000000000004c947 */ /* 0x000fea0003800000 */
[----:B------:R0:W5:Y:S02]  /*30b0*/  LDG.E.LTC128B.U16 R118, desc[UR36][R96.64+0x10] ;  /* 0x0000102460767981 */ /* 0x000164000c1e1520 */
.L_x_40:
[----:B------:R-:W-:Y:S05]  /*30c0*/  BSYNC B1 ;  /* 0x0000000000017941 */ /* 0x000fea0003800000 */
.L_x_39:
[----:B----45:R-:W-:Y:S01]  /*30d0*/  IMAD.U32 R100, R118, 0x10000, RZ ;  /* 0x0001000076647824 */ /* 0x030fe200078e00ff */
        /* <DEDUP_REMOVED lines=8> */
.L_x_42:
[----:B------:R-:W-:Y:S05]  /*3160*/  BSYNC B1 ;  /* 0x0000000000017941 */ /* 0x000fea0003800000 */
.L_x_41:
[----:B-----5:R-:W-:Y:S01]  /*3170*/  IMAD.U32 R100, R118, 0x10000, RZ ;  /* 0x0001000076647824 */ /* 0x020fe200078e00ff */
[----:B------:R-:W-:-:S03]  /*3180*/  IADD3 R99, P4, R112, R98, RZ ;  /* 0x0000006270637210 */ /* 0x000fc60007f9e0ff */
[----:B------:R-:W-:Y:S02]  /*3190*/  FMUL R100, R100, R105 ;  /* 0x0000006964647220 */ /* 0x000fe40000400000 */
[----:B------:R-:W-:Y:S01]  /*31a0*/  IMAD.X R114, R125, 0x1, R115, P4 ;  /* 0x000000017d727824 */ /* 0x000fe200020e0673 */
[----:B------:R-:W-:Y:S01]  /*31b0*/  LEA R98, P4, R99, R14, 0x1 ;  /* 0x0000000e63627211 */ /* 0x000fe200078808ff */
[----:B------:R-:W-:-:S03]  /*31c0*/  FFMA R100, R103, R104, R100 ;  /* 0x0000006867647223 */ /* 0x000fc60000000064 */
[----:B------:R-:W-:Y:S02]  /*31d0*/  LEA.HI.X R99, R99, R15, R114, 0x1, P4 ;  /* 0x0000000f63637211 */ /* 0x000fe400020f0c72 */
[----:B------:R-:W-:-:S04]  /*31e0*/  F2FP.BF16.F32.PACK_AB R100, RZ, R100 ;  /* 0x00000064ff64723e */ /* 0x000fc800000010ff */
[----:B----4-:R-:W-:-:S05]  /*31f0*/  PRMT R101, R100, 0x7610, R101 ;  /* 0x0000761064657816 */ /* 0x010fca0000000065 */
[----:B------:R4:W-:Y:S01]  /*3200*/  @P5 STG.E.U16 desc[UR36][R108.64+0x12], R101 ;  /* 0x000012656c005986 */ /* 0x0009e2000c101524 */
[----:B------:R-:W-:-:S13]  /*3210*/  ISETP.GT.AND P5, PT, R3, 0x80, P0 ;  /* 0x000000800300780c */ /* 0x000fda00007a4270 */
[----:B------:R1:W2:Y:S01]  /*3220*/  @P5 LDG.E.LTC128B.U16 R118, desc[UR36][R98.64] ;  /* 0x0000002462765981 */ /* 0x0002a2000c1e1520 */
[----:B------:R-:W-:Y:S01]  /*3230*/  IMAD.WIDE.U32 R112, R106, 0x78, R110 ;  /* 0x000000786a707825 */ /* 0x000fe200078e006e */
[----:B------:R-:W-:Y:S03]  /*3240*/  BSSY B1, `(.L_x_43) ;  /* 0x0000016000017945 */ /* 0x000fe60003800000 */
[----:B------:R-:W-:Y:S02]  /*3250*/  IMAD.IADD R115, R123, 0x1, R113 ;  /* 0x000000017b737824 */ /* 0x000fe400078e0271 */
[----:B------:R-:W-:Y:S02]  /*3260*/  IMAD.MOV.U32 R114, RZ, RZ, R112 ;  /* 0x000000ffff727224 */ /* 0x000fe400078e0070 */
[----:B------:R-:W-:Y:S02]  /*3270*/  IMAD R5, R5, 0xf0, RZ ;  /* 0x000000f005057824 */ /* 0x000fe400078e02ff */
[----:B----4-:R-:W-:-:S03]  /*3280*/  IMAD.WIDE.U32 R100, R119, R106, R114 ;  /* 0x0000006a77647225 */ /* 0x010fc600078e0072 */
[----:B------:R-:W-:-:S04]  /*3290*/  IADD3 R102, P4, R10, R100, RZ ;  /* 0x000000640a667210 */ /* 0x000fc80007f9e0ff */
[----:B------:R-:W-:-:S03]  /*32a0*/  IADD3.X R103, R11, R121, R101, P4, !PT ;  /* 0x000000790b677210 */ /* 0x000fc600027fe465 */
[----:B------:R-:W-:-:S04]  /*32b0*/  IMAD.WIDE.U32 R102, R23, R20, R102 ;  /* 0x0000001417667225 */ /* 0x000fc800078e0066 */
[----:B-1----:R-:W-:Y:S01]  /*32c0*/  IMAD.IADD R99, R117, 0x1, R103 ;  /* 0x0000000175637824 */ /* 0x002fe200078e0267 */
[----:B------:R-:W-:-:S04]  /*32d0*/  LEA R98, P4, R102, R14, 0x1 ;  /* 0x0000000e66627211 */ /* 0x000fc800078808ff */
[----:B------:R-:W-:Y:S02]  /*32e0*/  LEA.HI.X R99, R102, R15, R99, 0x1, P4 ;  /* 0x0000000f66637211 */ /* 0x000fe400020f0c63 */
[----:B------:R-:W-:Y:S01]  /*32f0*/  ISETP.GT.AND P4, PT, R3, 0x80, P3 ;  /* 0x000000800300780c */ /* 0x000fe20001f84270 */
[----:B--2---:R-:W-:-:S04]  /*3300*/  IMAD.U32 R100, R118, 0x10000, RZ ;  /* 0x0001000076647824 */ /* 0x004fc800078e00ff */
[----:B------:R-:W-:-:S04]  /*3310*/  FMUL R101, R100, R105 ;  /* 0x0000006964657220 */ /* 0x000fc80000400000 */
[----:B------:R-:W-:Y:S01]  /*3320*/  FFMA R88, R88, R104, R101 ;  /* 0x0000006858587223 */ /* 0x000fe20000000065 */
[----:B------:R-:W-:-:S04]  /*3330*/  IMAD.WIDE.U32 R100, R4, 0xf0, R108 ;  /* 0x000000f004647825 */ /* 0x000fc800078e006c */
[----:B------:R-:W-:Y:S01]  /*3340*/  F2FP.BF16.F32.PACK_AB R88, RZ, R88 ;  /* 0x00000058ff58723e */ /* 0x000fe200000010ff */
[----:B------:R-:W-:Y:S02]  /*3350*/  IMAD.IADD R103, R101, 0x1, R5 ;  /* 0x0000000165677824 */ /* 0x000fe400078e0205 */
[----:B------:R-:W-:-:S05]  /*3360*/  @P5 IMAD.MOV.U32 R102, RZ, RZ, R100 ;  /* 0x000000ffff665224 */ /* 0x000fca00078e0064 */
[----:B------:R1:W-:Y:S01]  /*3370*/  @P5 STG.E.U16 desc[UR36][R102.64], R88 ;  /* 0x0000005866005986 */ /* 0x0003e2000c101524 */
[----:B------:R-:W-:Y:S05]  /*3380*/  @!P4 BRA `(.L_x_44) ;  /* 0x000000000004c947 */ /* 0x000fea0003800000 */
[----:B------:R2:W5:Y:S02]  /*3390*/  LDG.E.LTC128B.U16 R118, desc[UR36][R98.64+0x2] ;  /* 0x0000022462767981 */ /* 0x000564000c1e1520 */
.L_x_44:
[----:B------:R-:W-:Y:S05]  /*33a0*/  BSYNC B1 ;  /* 0x0000000000017941 */ /* 0x000fea0003800000 */
.L_x_43:
[----:B-1---5:R-:W-:Y:S01]  /*33b0*/  IMAD.U32 R88, R118, 0x10000, RZ ;  /* 0x0001000076587824 */ /* 0x022fe200078e00ff */
[----:B------:R-:W-:Y:S01]  /*33c0*/  IADD3 R112, P5, R110, R112, RZ ;  /* 0x000000706e707210 */ /* 0x000fe20007fbe0ff */
[----:B------:R-:W-:Y:S01]  /*33d0*/  BSSY B1, `(.L_x_45) ;  /* 0x0000010000017945 */ /* 0x000fe20003800000 */
[----:B------:R-:W-:Y:S01]  /*33e0*/  ISETP.GT.AND P0, PT, R3, 0x88, P0 ;  /* 0x000000880300780c */ /* 0x000fe20000704270 */
[----:B------:R-:W-:Y:S02]  /*33f0*/  FMUL R88, R88, R105 ;  /* 0x0000006958587220 */ /* 0x000fe40000400000 */
[----:B------:R-:W-:Y:S02]  /*3400*/  IMAD.X R113, R115, 0x1, R111, P5 ;  /* 0x0000000173717824 */ /* 0x000fe400028e066f */
[----:B------:R-:W-:Y:S01]  /*3410*/  FFMA R88, R89, R104, R88 ;  /* 0x0000006859587223 */ /* 0x000fe20000000058 */
[----:B------:R-:W-:-:S04]  /*3420*/  IMAD.WIDE.U32 R106, R119, R106, R112 ;  /* 0x0000006a776a7225 */ /* 0x000fc800078e0070 */
[----:B------:R-:W-:Y:S01]  /*3430*/  F2FP.BF16.F32.PACK_AB R88, RZ, R88 ;  /* 0x00000058ff58723e */ /* 0x000fe200000010ff */
[----:B------:R-:W-:Y:S01]  /*3440*/  @P4 IMAD.MOV.U32 R112, RZ, RZ, R100 ;  /* 0x000000ffff704224 */ /* 0x000fe200078e0064 */
[----:B------:R-:W-:Y:S01]  /*3450*/  IADD3 R110, P5, R10, R106, RZ ;  /* 0x0000006a0a6e7210 */ /* 0x000fe20007fbe0ff */
[----:B------:R-:W-:Y:S01]  /*3460*/  @P4 IMAD.MOV.U32 R113, RZ, RZ, R103 ;  /* 0x000000ffff714224 */ /* 0x000fe200078e0067 */
[----:B------:R-:W-:-:S05]  /*3470*/  PRMT R89, R88, 0x7610, R89 ;  /* 0x0000761058597816 */ /* 0x000fca0000000059 */
[----:B------:R1:W-:Y:S01]  /*3480*/  @P4 STG.E.U16 desc[UR36][R112.64+0x2], R89 ;  /* 0x0000025970004986 */ /* 0x0003e2000c101524 */
[----:B------:R-:W-:-:S04]  /*3490*/  LEA R88, P4, R120, R14, 0x1 ;  /* 0x0000000e78587211 */ /* 0x000fc800078808ff */
[----:B-1----:R-:W-:Y:S01]  /*34a0*/  LEA.HI.X R89, R120, R15, R122, 0x1, P4 ;  /* 0x0000000f78597211 */ /* 0x002fe200020f0c7a */
[----:B------:R-:W-:Y:S08]  /*34b0*/  @!P0 BRA `(.L_x_46) ;  /* 0x0000000000048947 */ /* 0x000ff00003800000 */
[----:B------:R1:W5:Y:S02]  /*34c0*/  LDG.E.LTC128B.U16 R118, desc[UR36][R88.64] ;  /* 0x0000002458767981 */ /* 0x000364000c1e1520 */
.L_x_46:
[----:B------:R-:W-:Y:S05]  /*34d0*/  BSYNC B1 ;  /* 0x0000000000017941 */ /* 0x000fea0003800000 */
.L_x_45:
[----:B-----5:R-:W-:Y:S01]  /*34e0*/  IMAD.U32 R10, R118, 0x10000, RZ ;  /* 0x00010000760a7824 */ /* 0x020fe200078e00ff */
[----:B------:R-:W-:Y:S01]  /*34f0*/  IADD3.X R111, R11, R121, R107, P5, !PT ;  /* 0x000000790b6f7210 */ /* 0x000fe20002ffe46b */
[----:B------:R-:W-:Y:S01]  /*3500*/  BSSY B1, `(.L_x_47) ;  /* 0x000000e000017945 */ /* 0x000fe20003800000 */
[----:B------:R-:W-:Y:S01]  /*3510*/  ISETP.GT.AND P3, PT, R3, 0x88, P3 ;  /* 0x000000880300780c */ /* 0x000fe20001f64270 */
[----:B------:R-:W-:Y:S01]  /*3520*/  FMUL R11, R10, R105 ;  /* 0x000000690a0b7220 */ /* 0x000fe20000400000 */
[----:B------:R-:W-:Y:S01]  /*3530*/  IADD3 R10, P4, R7, R100, RZ ;  /* 0x00000064070a7210 */ /* 0x000fe20007f9e0ff */
[----:B-1----:R-:W-:-:S04]  /*3540*/  IMAD.WIDE.U32 R88, R23, R20, R110 ;  /* 0x0000001417587225 */ /* 0x002fc800078e006e */
[----:B------:R-:W-:Y:S01]  /*3550*/  FFMA R11, R90, R104, R11 ;  /* 0x000000685a0b7223 */ /* 0x000fe2000000000b */
[----:B------:R-:W-:Y:S01]  /*3560*/  IMAD.IADD R117, R117, 0x1, R89 ;  /* 0x0000000175757824 */ /* 0x000fe200078e0259 */
[----:B------:R-:W-:-:S03]  /*3570*/  LEA R14, P5, R88, R14, 0x1 ;  /* 0x0000000e580e7211 */ /* 0x000fc600078a08ff */
[----:B------:R-:W-:Y:S01]  /*3580*/  F2FP.BF16.F32.PACK_AB R20, RZ, R11 ;  /* 0x0000000bff14723e */ /* 0x000fe200000010ff */
[----:B------:R-:W-:Y:S01]  /*3590*/  IMAD.X R11, R103, 0x1, R21, P4 ;  /* 0x00000001670b7824 */ /* 0x000fe200020e0615 */
[----:B------:R-:W-:-:S04]  /*35a0*/  LEA.HI.X R15, R88, R15, R117, 0x1, P5 ;  /* 0x0000000f580f7211 */ /* 0x000fc800028f0c75 */
[----:B------:R1:W-:Y:S01]  /*35b0*/  @P0 STG.E.U16 desc[UR36][R10.64], R20 ;  /* 0x000000140a000986 */ /* 0x0003e2000c101524 */
[----:B------:R-:W-:Y:S05]  /*35c0*/  @!P3 BRA `(.L_x_48) ;  /* 0x000000000004b947 */ /* 0x000fea0003800000 */
[----:B------:R4:W5:Y:S02]  /*35d0*/  LDG.E.LTC128B.U16 R118, desc[UR36][R14.64+0x2] ;  /* 0x000002240e767981 */ /* 0x000964000c1e1520 */
.L_x_48:
[----:B------:R-:W-:Y:S05]  /*35e0*/  BSYNC B1 ;  /* 0x0000000000017941 */ /* 0x000fea0003800000 */
.L_x_47:
[----:B-1---5:R-:W-:Y:S01]  /*35f0*/  IMAD.U32 R20, R118, 0x10000, RZ ;  /* 0x0001000076147824 */ /* 0x022fe200078e00ff */
        /* <DEDUP_REMOVED lines=8> */
.L_x_50:
[----:B------:R-:W-:Y:S05]  /*3680*/  BSYNC B1 ;  /* 0x0000000000017941 */ /* 0x000fea0003800000 */
.L_x_49:
[----:B-1---5:R-:W-:Y:S01]  /*3690*/  IMAD.U32 R20, R118, 0x10000, RZ ;  /* 0x0001000076147824 */ /* 0x022fe200078e00ff */
[----:B------:R-:W-:Y:S01]  /*36a0*/  ISETP.GT.AND P3, PT, R3, 0x80, P2 ;  /* 0x000000800300780c */ /* 0x000fe20001764270 */
[----:B------:R-:W-:Y:S01]  /*36b0*/  @P0 IMAD.MOV.U32 R88, RZ, RZ, R100 ;  /* 0x000000ffff580224 */ /* 0x000fe200078e0064 */
[----:B------:R-:W-:Y:S01]  /*36c0*/  BSSY B1, `(.L_x_51) ;  /* 0x0000008000017945 */ /* 0x000fe20003800000 */
[----:B------:R-:W-:Y:S01]  /*36d0*/  FMUL R23, R20, R105 ;  /* 0x0000006914177220 */ /* 0x000fe20000400000 */
[----:B------:R-:W-:-:S03]  /*36e0*/  @P0 IMAD.MOV.U32 R89, RZ, RZ, R103 ;  /* 0x000000ffff590224 */ /* 0x000fc600078e0067 */
[----:B------:R-:W-:-:S05]  /*36f0*/  FFMA R23, R92, R104, R23 ;  /* 0x000000685c177223 */ /* 0x000fca0000000017 */
[----:B------:R-:W-:-:S05]  /*3700*/  F2FP.BF16.F32.PACK_AB R23, RZ, R23 ;  /* 0x00000017ff17723e */ /* 0x000fca00000010ff */
[----:B------:R1:W-:Y:S01]  /*3710*/  @P0 STG.E.U16 desc[UR36][R88.64+0x10], R23 ;  /* 0x0000101758000986 */ /* 0x0003e2000c101524 */
[----:B------:R-:W-:Y:S05]  /*3720*/  @!P3 BRA `(.L_x_52) ;  /* 0x000000000004b947 */ /* 0x000fea0003800000 */
[----:B------:R0:W5:Y:S02]  /*3730*/  LDG.E.LTC128B.U16 R118, desc[UR36][R98.64+0x12] ;  /* 0x0000122462767981 */ /* 0x000164000c1e1520 */
.L_x_52:
[----:B------:R-:W-:Y:S05]  /*3740*/  BSYNC B1 ;  /* 0x0000000000017941 */ /* 0x000fea0003800000 */
.L_x_51:
[----:B-----5:R-:W-:Y:S01]  /*3750*/  IMAD.U32 R20, R118, 0x10000, RZ ;  /* 0x0001000076147824 */ /* 0x020fe200078e00ff */
[----:B------:R-:W-:Y:S01]  /*3760*/  ISETP.GT.AND P1, PT, R3, 0x88, P1 ;  /* 0x000000880300780c */ /* 0x000fe20000f24270 */
[----:B------:R-:W-:Y:S01]  /*3770*/  @P3 IMAD.MOV.U32 R101, RZ, RZ, R103 ;  /* 0x000000ffff653224 */ /* 0x000fe200078e0067 */
[----:B------:R-:W-:Y:S01]  /*3780*/  BSSY B1, `(.L_x_53) ;  /* 0x0000007000017945 */ /* 0x000fe20003800000 */
[----:B------:R-:W-:-:S04]  /*3790*/  FMUL R20, R20, R105 ;  /* 0x0000006914147220 */ /* 0x000fc80000400000 */
[----:B------:R-:W-:-:S05]  /*37a0*/  FFMA R20, R93, R104, R20 ;  /* 0x000000685d147223 */ /* 0x000fca0000000014 */
[----:B------:R-:W-:-:S05]  /*37b0*/  F2FP.BF16.F32.PACK_AB R20, RZ, R20 ;  /* 0x00000014ff14723e */ /* 0x000fca00000010ff */
[----:B------:R0:W-:Y:S01]  /*37c0*/  @P3 STG.E.U16 desc[UR36][R100.64+0x12], R20 ;  /* 0x0000121464003986 */ /* 0x0001e2000c101524 */
[----:B------:R-:W-:Y:S05]  /*37d0*/  @!P1 BRA `(.L_x_54) ;  /* 0x0000000000049947 */ /* 0x000fea0003800000 */
[----:B------:R0:W5:Y:S02]  /*37e0*/  LDG.E.LTC128B.U16 R118, desc[UR36][R14.64+0x10] ;  /* 0x000010240e767981 */ /* 0x000164000c1e1520 */
.L_x_54:
[----:B------:R-:W-:Y:S05]  /*37f0*/  BSYNC B1 ;  /* 0x0000000000017941 */ /* 0x000fea0003800000 */
.L_x_53:
[----:B0----5:R-:W-:Y:S01]  /*3800*/  IMAD.U32 R20, R118, 0x10000, RZ ;  /* 0x0001000076147824 */ /* 0x021fe200078e00ff */
[----:B------:R-:W-:Y:S01]  /*3810*/  ISETP.GT.AND P2, PT, R3, 0x88, P2 ;  /* 0x000000880300780c */ /* 0x000fe20001744270 */
[----:B------:R-:W-:Y:S02]  /*3820*/  BSSY B1, `(.L_x_55) ;  /* 0x0000007000017945 */ /* 0x000fe40003800000 */
[----:B-1----:R-:W-:-:S04]  /*3830*/  FMUL R23, R20, R105 ;  /* 0x0000006914177220 */ /* 0x002fc80000400000 */
[----:B------:R-:W-:-:S05]  /*3840*/  FFMA R23, R94, R104, R23 ;  /* 0x000000685e177223 */ /* 0x000fca0000000017 */
[----:B------:R-:W-:-:S05]  /*3850*/  F2FP.BF16.F32.PACK_AB R23, RZ, R23 ;  /* 0x00000017ff17723e */ /* 0x000fca00000010ff */
[----:B------:R0:W-:Y:S01]  /*3860*/  @P1 STG.E.U16 desc[UR36][R10.64+0x10], R23 ;  /* 0x000010170a001986 */ /* 0x0001e2000c101524 */
[----:B------:R-:W-:Y:S05]  /*3870*/  @!P2 BRA `(.L_x_56) ;  /* 0x000000000004a947 */ /* 0x000fea0003800000 */
[----:B------:R1:W5:Y:S02]  /*3880*/  LDG.E.LTC128B.U16 R118, desc[UR36][R14.64+0x12] ;  /* 0x000012240e767981 */ /* 0x000364000c1e1520 */
.L_x_56:
[----:B------:R-:W-:Y:S05]  /*3890*/  BSYNC B1 ;  /* 0x0000000000017941 */ /* 0x000fea0003800000 */
.L_x_55:
[----:B-----5:R-:W-:Y:S01]  /*38a0*/  IMAD.U32 R20, R118, 0x10000, RZ ;  /* 0x0001000076147824 */ /* 0x020fe200078e00ff */
[----:B------:R-:W-:Y:S01]  /*38b0*/  ISETP.GT.AND P3, PT, R6, 0x10, PT ;  /* 0x000000100600780c */ /* 0x000fe20003f64270 */
[----:B------:R-:W-:Y:S02]  /*38c0*/  BSSY B1, `(.L_x_57) ;  /* 0x0000008000017945 */ /* 0x000fe40003800000 */
[----:B------:R-:W-:Y:S01]  /*38d0*/  FMUL R20, R20, R105 ;  /* 0x0000006914147220 */ /* 0x000fe20000400000 */
[----:B------:R-:W-:-:S03]  /*38e0*/  ISETP.GT.AND P0, PT, R3, RZ, P3 ;  /* 0x000000ff0300720c */ /* 0x000fc60001f04270 */
[----:B------:R-:W-:-:S05]  /*38f0*/  FFMA R20, R95, R104, R20 ;  /* 0x000000685f147223 */ /* 0x000fca0000000014 */
[----:B------:R-:W-:-:S05]  /*3900*/  F2FP.BF16.F32.PACK_AB R20, RZ, R20 ;  /* 0x00000014ff14723e */ /* 0x000fca00000010ff */
[----:B------:R0:W-:Y:S01]  /*3910*/  @P2 STG.E.U16 desc[UR36][R10.64+0x12], R20 ;  /* 0x000012140a002986 */ /* 0x0001e2000c101524 */
[----:B------:R-:W-:Y:S05]  /*3920*/  @!P0 BRA `(.L_x_58) ;  /* 0x0000000000048947 */ /* 0x000fea0003800000 */
[----:B------:R0:W5:Y:S02]  /*3930*/  LDG.E.LTC128B.U16 R118, desc[UR36][R12.64+0x20] ;  /* 0x000020240c767981 */ /* 0x000164000c1e1520 */
.L_x_58:
[----:B------:R-:W-:Y:S05]  /*3940*/  BSYNC B1 ;  /* 0x0000000000017941 */ /* 0x000fea0003800000 */
.L_x_57:
[----:B0----5:R-:W-:Y:S01]  /*3950*/  IMAD.U32 R10, R118, 0x10000, RZ ;  /* 0x00010000760a7824 */ /* 0x021fe200078e00ff */
        /* <DEDUP_REMOVED lines=9> */
.L_x_60:
[----:B------:R-:W-:Y:S05]  /*39f0*/  BSYNC B1 ;  /* 0x0000000000017941 */ /* 0x000fea0003800000 */
.L_x_59:
        /* <DEDUP_REMOVED lines=9> */
.L_x_62:
[----:B------:R-:W-:Y:S05]  /*3a90*/  BSYNC B1 ;  /* 0x0000000000017941 */ /* 0x000fea0003800000 */
.L_x_61:
[----:B0----5:R-:W-:Y:S01]  /*3aa0*/  IMAD.U32 R10, R118, 0x10000, RZ ;  /* 0x00010000760a7824 */ /* 0x021fe200078e00ff */
        /* <DEDUP_REMOVED lines=8> */
.L_x_64:
[----:B------:R-:W-:Y:S05]  /*3b30*/  BSYNC B1 ;  /* 0x0000000000017941 */ /* 0x000fea0003800000 */
.L_x_63:
        /* <DEDUP_REMOVED lines=10> */
.L_x_66:
[----:B------:R-:W-:Y:S05]  /*3be0*/  BSYNC B1 ;  /* 0x0000000000017941 */ /* 0x000fea0003800000 */
.L_x_65:
        /* <DEDUP_REMOVED lines=10> */
.L_x_68:
[----:B------:R-:W-:Y:S05]  /*3c90*/  BSYNC B1 ;  /* 0x0000000000017941 */ /* 0x000fea0003800000 */
.L_x_67:
        /* <DEDUP_REMOVED lines=9> */
.L_x_70:
[----:B------:R-:W-:Y:S05]  /*3d30*/  BSYNC B1 ;  /* 0x0000000000017941 */ /* 0x000fea0003800000 */
.L_x_69:
        /* <DEDUP_REMOVED lines=9> */
.L_x_72:
[----:B------:R-:W-:Y:S05]  /*3dd0*/  BSYNC B1 ;  /* 0x0000000000017941 */ /* 0x000fea0003800000 */
.L_x_71:
        /* <DEDUP_REMOVED lines=9> */
.L_x_74:
[----:B------:R-:W-:Y:S05]  /*3e70*/  BSYNC B1 ;  /* 0x0000000000017941 */ /* 0x000fea0003800000 */
.L_x_73:
[----:B0----5:R-:W-:Y:S01]  /*3e80*/  IMAD.U32 R10, R118, 0x10000, RZ ;  /* 0x00010000760a7824 */ /* 0x021fe200078e00ff */
[----:B------:R-:W-:Y:S01]  /*3e90*/  ISETP.GT.AND P4, PT, R3, 0x80, P2 ;  /* 0x000000800300780c */ /* 0x000fe20001784270 */
[----:B------:R-:W-:Y:S02]  /*3ea0*/  BSSY B1, `(.L_x_75) ;  /* 0x000000a000017945 */ /* 0x000fe40003800000 */
[----:B------:R-:W-:-:S04]  /*3eb0*/  FMUL R11, R10, R105 ;  /* 0x000000690a0b7220 */ /* 0x000fc80000400000 */
[----:B------:R-:W-:Y:S01]  /*3ec0*/  FFMA R72, R72, R104, R11 ;  /* 0x0000006848487223 */ /* 0x000fe2000000000b */
[----:B------:R-:W-:-:S04]  /*3ed0*/  IMAD.WIDE.U32 R10, R4, 0xf0, R108 ;  /* 0x000000f0040a7825 */ /* 0x000fc800078e006c */
[----:B------:R-:W-:Y:S01]  /*3ee0*/  F2FP.BF16.F32.PACK_AB R72, RZ, R72 ;  /* 0x00000048ff48723e */ /* 0x000fe200000010ff */
[----:B------:R-:W-:Y:S02]  /*3ef0*/  IMAD.IADD R5, R5, 0x1, R11 ;  /* 0x0000000105057824 */ /* 0x000fe400078e020b */
[----:B------:R-:W-:-:S05]  /*3f00*/  IMAD.MOV.U32 R4, RZ, RZ, R10 ;  /* 0x000000ffff047224 */ /* 0x000fca00078e000a */
[----:B------:R0:W-:Y:S01]  /*3f10*/  @P5 STG.E.U16 desc[UR36][R4.64+0x20], R72 ;  /* 0x0000204804005986 */ /* 0x0001e2000c101524 */
[----:B------:R-:W-:Y:S05]  /*3f20*/  @!P4 BRA `(.L_x_76) ;  /* 0x000000000004c947 */ /* 0x000fea0003800000 */
[----:B------:R0:W5:Y:S02]  /*3f30*/  LDG.E.LTC128B.U16 R118, desc[UR36][R98.64+0x22] ;  /* 0x0000222462767981 */ /* 0x000164000c1e1520 */
.L_x_76:
[----:B------:R-:W-:Y:S05]  /*3f40*/  BSYNC B1 ;  /* 0x0000000000017941 */ /* 0x000fea0003800000 */
.L_x_75:
        /* <DEDUP_REMOVED lines=9> */
.L_x_78:
[----:B------:R-:W-:Y:S05]  /*3fe0*/  BSYNC B1 ;  /* 0x0000000000017941 */ /* 0x000fea0003800000 */
.L_x_77:
[----:B0----5:R-:W-:Y:S01]  /*3ff0*/  IMAD.U32 R20, R118, 0x10000, RZ ;  /* 0x0001000076147824 */ /* 0x021fe200078e00ff */
[----:B------:R-:W-:Y:S01]  /*4000*/  IADD3 R10, P4, R7, R10, RZ ;  /* 0x0000000a070a7210 */ /* 0x000fe20007f9e0ff */
[----:B------:R-:W-:Y:S01]  /*4010*/  BSSY B1, `(.L_x_79) ;  /* 0x0000009000017945 */ /* 0x000fe20003800000 */
[----:B------:R-:W-:Y:S01]  /*4020*/  ISETP.GT.AND P2, PT, R3, 0x88, P2 ;  /* 0x000000880300780c */ /* 0x000fe20001744270 */
[----:B------:R-:W-:-:S04]  /*4030*/  FMUL R11, R20, R105 ;  /* 0x00000069140b7220 */ /* 0x000fc80000400000 */
[----:B------:R-:W-:-:S05]  /*4040*/  FFMA R11, R74, R104, R11 ;  /* 0x000000684a0b7223 */ /* 0x000fca000000000b */
[----:B------:R-:W-:Y:S01]  /*4050*/  F2FP.BF16.F32.PACK_AB R7, RZ, R11 ;  /* 0x0000000bff07723e */ /* 0x000fe200000010ff */
[----:B------:R-:W-:-:S05]  /*4060*/  IMAD.X R11, R21, 0x1, R5, P4 ;  /* 0x00000001150b7824 */ /* 0x000fca00020e0605 */
[----:B------:R0:W-:Y:S01]  /*4070*/  @P3 STG.E.U16 desc[UR36][R10.64+0x20], R7 ;  /* 0x000020070a003986 */ /* 0x0001e2000c101524 */
[----:B------:R-:W-:Y:S05]  /*4080*/  @!P2 BRA `(.L_x_80) ;  /* 0x000000000004a947 */ /* 0x000fea0003800000 */
[----:B------:R0:W5:Y:S02]  /*4090*/  LDG.E.LTC128B.U16 R118, desc[UR36][R14.64+0x22] ;  /* 0x000022240e767981 */ /* 0x000164000c1e1520 */
.L_x_80:
[----:B------:R-:W-:Y:S05]  /*40a0*/  BSYNC B1 ;  /* 0x0000000000017941 */ /* 0x000fea0003800000 */
.L_x_79:
        /* <DEDUP_REMOVED lines=9> */
.L_x_82:
[----:B------:R-:W-:Y:S05]  /*4140*/  BSYNC B1 ;  /* 0x0000000000017941 */ /* 0x000fea0003800000 */
.L_x_81:
        /* <DEDUP_REMOVED lines=9> */
.L_x_84:
[----:B------:R-:W-:Y:S05]  /*41e0*/  BSYNC B1 ;  /* 0x0000000000017941 */ /* 0x000fea0003800000 */
.L_x_83:
        /* <DEDUP_REMOVED lines=9> */
.L_x_86:
[----:B------:R-:W-:Y:S05]  /*4280*/  BSYNC B1 ;  /* 0x0000000000017941 */ /* 0x000fea0003800000 */
.L_x_85:
        /* <DEDUP_REMOVED lines=9> */
.L_x_88:
[----:B------:R-:W-:Y:S05]  /*4320*/  BSYNC B1 ;  /* 0x0000000000017941 */ /* 0x000fea0003800000 */
.L_x_87:
        /* <DEDUP_REMOVED lines=10> */
.L_x_90:
[----:B------:R-:W-:Y:S05]  /*43d0*/  BSYNC B1 ;  /* 0x0000000000017941 */ /* 0x000fea0003800000 */
.L_x_89:
        /* <DEDUP_REMOVED lines=10> */
.L_x_92:
[----:B------:R-:W-:Y:S05]  /*4480*/  BSYNC B1 ;  /* 0x0000000000017941 */ /* 0x000fea0003800000 */
.L_x_91:
        /* <DEDUP_REMOVED lines=9> */
.L_x_94:
[----:B------:R-:W-:Y:S05]  /*4520*/  BSYNC B1 ;  /* 0x0000000000017941 */ /* 0x000fea0003800000 */
.L_x_93:
        /* <DEDUP_REMOVED lines=9> */
.L_x_96:
[----:B------:R-:W-:Y:S05]  /*45c0*/  BSYNC B1 ;  /* 0x0000000000017941 */ /* 0x000fea0003800000 */
.L_x_95:
        /* <DEDUP_REMOVED lines=10> */
.L_x_98:
[----:B------:R-:W-:Y:S05]  /*4670*/  BSYNC B1 ;  /* 0x0000000000017941 */ /* 0x000fea0003800000 */
.L_x_97:
        /* <DEDUP_REMOVED lines=10> */
.L_x_100:
[----:B------:R-:W-:Y:S05]  /*4720*/  BSYNC B1 ;  /* 0x0000000000017941 */ /* 0x000fea0003800000 */
.L_x_99:
        /* <DEDUP_REMOVED lines=9> */
.L_x_102:
[----:B------:R-:W-:Y:S05]  /*47c0*/  BSYNC B1 ;  /* 0x0000000000017941 */ /* 0x000fea0003800000 */
.L_x_101:
        /* <DEDUP_REMOVED lines=9> */
.L_x_104:
[----:B------:R-:W-:Y:S05]  /*4860*/  BSYNC B1 ;  /* 0x0000000000017941 */ /* 0x000fea0003800000 */
.L_x_103:
        /* <DEDUP_REMOVED lines=9> */
.L_x_106:
[----:B------:R-:W-:Y:S05]  /*4900*/  BSYNC B1 ;  /* 0x0000000000017941 */ /* 0x000fea0003800000 */
.L_x_105:
        /* <DEDUP_REMOVED lines=9> */
.L_x_108:
[----:B------:R-:W-:Y:S05]  /*49a0*/  BSYNC B1 ;  /* 0x0000000000017941 */ /* 0x000fea0003800000 */
.L_x_107:
        /* <DEDUP_REMOVED lines=9> */
.L_x_110:
[----:B------:R-:W-:Y:S05]  /*4a40*/  BSYNC B1 ;  /* 0x0000000000017941 */ /* 0x000fea0003800000 */
.L_x_109:
        /* <DEDUP_REMOVED lines=9> */
.L_x_112:
[----:B------:R-:W-:Y:S05]  /*4ae0*/  BSYNC B1 ;  /* 0x0000000000017941 */ /* 0x000fea0003800000 */
.L_x_111:
        /* <DEDUP_REMOVED lines=9> */
.L_x_114:
[----:B------:R-:W-:Y:S05]  /*4b80*/  BSYNC B1 ;  /* 0x0000000000017941 */ /* 0x000fea0003800000 */
.L_x_113:
        /* <DEDUP_REMOVED lines=9> */
.L_x_116:
[----:B------:R-:W-:Y:S05]  /*4c20*/  BSYNC B1 ;  /* 0x0000000000017941 */ /* 0x000fea0003800000 */
.L_x_115:
        /* <DEDUP_REMOVED lines=9> */
.L_x_118:
[----:B------:R-:W-:Y:S05]  /*4cc0*/  BSYNC B1 ;  /* 0x0000000000017941 */ /* 0x000fea0003800000 */
.L_x_117:
        /* <DEDUP_REMOVED lines=9> */
.L_x_120:
[----:B------:R-:W-:Y:S05]  /*4d60*/  BSYNC B1 ;  /* 0x0000000000017941 */ /* 0x000fea0003800000 */
.L_x_119:
        /* <DEDUP_REMOVED lines=10> */
.L_x_122:
[----:B------:R-:W-:Y:S05]  /*4e10*/  BSYNC B1 ;  /* 0x0000000000017941 */ /* 0x000fea0003800000 */
.L_x_121:
        /* <DEDUP_REMOVED lines=10> */
.L_x_124:
[----:B------:R-:W-:Y:S05]  /*4ec0*/  BSYNC B1 ;  /* 0x0000000000017941 */ /* 0x000fea0003800000 */
.L_x_123:
        /* <DEDUP_REMOVED lines=9> */
.L_x_126:
[----:B------:R-:W-:Y:S05]  /*4f60*/  BSYNC B1 ;  /* 0x0000000000017941 */ /* 0x000fea0003800000 */
.L_x_125:
        /* <DEDUP_REMOVED lines=9> */
.L_x_128:
[----:B------:R-:W-:Y:S05]  /*5000*/  BSYNC B1 ;  /* 0x0000000000017941 */ /* 0x000fea0003800000 */
.L_x_127:
        /* <DEDUP_REMOVED lines=10> */
.L_x_130:
[----:B------:R-:W-:Y:S05]  /*50b0*/  BSYNC B1 ;  /* 0x0000000000017941 */ /* 0x000fea0003800000 */
.L_x_129:
        /* <DEDUP_REMOVED lines=10> */
.L_x_132:
[----:B------:R-:W-:Y:S05]  /*5160*/  BSYNC B1 ;  /* 0x0000000000017941 */ /* 0x000fea0003800000 */
.L_x_131:
        /* <DEDUP_REMOVED lines=9> */
.L_x_134:
[----:B------:R-:W-:Y:S05]  /*5200*/  BSYNC B1 ;  /* 0x0000000000017941 */ /* 0x000fea0003800000 */
.L_x_133:
        /* <DEDUP_REMOVED lines=9> */
.L_x_136:
[----:B------:R-:W-:Y:S05]  /*52a0*/  BSYNC B1 ;  /* 0x0000000000017941 */ /* 0x000fea0003800000 */
.L_x_135:
        /* <DEDUP_REMOVED lines=9> */
.L_x_138:
[----:B------:R-:W-:Y:S05]  /*5340*/  BSYNC B1 ;  /* 0x0000000000017941 */ /* 0x000fea0003800000 */
.L_x_137:
        /* <DEDUP_REMOVED lines=9> */
.L_x_140:
[----:B------:R-:W-:Y:S05]  /*53e0*/  BSYNC B1 ;  /* 0x0000000000017941 */ /* 0x000fea0003800000 */
.L_x_139:
        /* <DEDUP_REMOVED lines=9> */
.L_x_142:
[----:B------:R-:W-:Y:S05]  /*5480*/  BSYNC B1 ;  /* 0x0000000000017941 */ /* 0x000fea0003800000 */
.L_x_141:
        /* <DEDUP_REMOVED lines=9> */
.L_x_144:
[----:B------:R-:W-:Y:S05]  /*5520*/  BSYNC B1 ;  /* 0x0000000000017941 */ /* 0x000fea0003800000 */
.L_x_143:
        /* <DEDUP_REMOVED lines=9> */
.L_x_146:
[----:B------:R-:W-:Y:S05]  /*55c0*/  BSYNC B1 ;  /* 0x0000000000017941 */ /* 0x000fea0003800000 */
.L_x_145:
        /* <DEDUP_REMOVED lines=9> */
.L_x_148:
[----:B------:R-:W-:Y:S05]  /*5660*/  BSYNC B1 ;  /* 0x0000000000017941 */ /* 0x000fea0003800000 */
.L_x_147:
        /* <DEDUP_REMOVED lines=9> */
.L_x_150:
[----:B------:R-:W-:Y:S05]  /*5700*/  BSYNC B1 ;  /* 0x0000000000017941 */ /* 0x000fea0003800000 */
.L_x_149:
        /* <DEDUP_REMOVED lines=9> */
.L_x_152:
[----:B------:R-:W-:Y:S05]  /*57a0*/  BSYNC B1 ;  /* 0x0000000000017941 */ /* 0x000fea0003800000 */
.L_x_151:
        /* <DEDUP_REMOVED lines=10> */
.L_x_154:
[----:B------:R-:W-:Y:S05]  /*5850*/  BSYNC B1 ;  /* 0x0000000000017941 */ /* 0x000fea0003800000 */
.L_x_153:
        /* <DEDUP_REMOVED lines=10> */
.L_x_156:
[----:B------:R-:W-:Y:S05]  /*5900*/  BSYNC B1 ;  /* 0x0000000000017941 */ /* 0x000fea0003800000 */
.L_x_155:
        /* <DEDUP_REMOVED lines=9> */
.L_x_158:
[----:B------:R-:W-:Y:S05]  /*59a0*/  BSYNC B1 ;  /* 0x0000000000017941 */ /* 0x000fea0003800000 */
.L_x_157:
        /* <DEDUP_REMOVED lines=9> */
.L_x_160:
[----:B------:R-:W-:Y:S05]  /*5a40*/  BSYNC B1 ;  /* 0x0000000000017941 */ /* 0x000fea0003800000 */
.L_x_159:
        /* <DEDUP_REMOVED lines=10> */
.L_x_162:
[----:B------:R-:W-:Y:S05]  /*5af0*/  BSYNC B1 ;  /* 0x0000000000017941 */ /* 0x000fea0003800000 */
.L_x_161:
        /* <DEDUP_REMOVED lines=10> */
.L_x_164:
[----:B------:R-:W-:Y:S05]  /*5ba0*/  BSYNC B1 ;  /* 0x0000000000017941 */ /* 0x000fea0003800000 */
.L_x_163:
        /* <DEDUP_REMOVED lines=9> */
.L_x_166:
[----:B------:R-:W-:Y:S05]  /*5c40*/  BSYNC B1 ;  /* 0x0000000000017941 */ /* 0x000fea0003800000 */
.L_x_165:
        /* <DEDUP_REMOVED lines=9> */
.L_x_168:
[----:B------:R-:W-:Y:S05]  /*5ce0*/  BSYNC B1 ;  /* 0x0000000000017941 */ /* 0x000fea0003800000 */
.L_x_167:
        /* <DEDUP_REMOVED lines=9> */
.L_x_170:
[----:B------:R-:W-:Y:S05]  /*5d80*/  BSYNC B1 ;  /* 0x0000000000017941 */ /* 0x000fea0003800000 */
.L_x_169:
        /* <DEDUP_REMOVED lines=9> */
.L_x_172:
[----:B------:R-:W-:Y:S05]  /*5e20*/  BSYNC B1 ;  /* 0x0000000000017941 */ /* 0x000fea0003800000 */
.L_x_171:
        /* <DEDUP_REMOVED lines=9> */
.L_x_174:
[----:B------:R-:W-:Y:S05]  /*5ec0*/  BSYNC B1 ;  /* 0x0000000000017941 */ /* 0x000fea0003800000 */
.L_x_173:
        /* <DEDUP_REMOVED lines=9> */
.L_x_176:
[----:B------:R-:W-:Y:S05]  /*5f60*/  BSYNC B1 ;  /* 0x0000000000017941 */ /* 0x000fea0003800000 */
.L_x_175:
        /* <DEDUP_REMOVED lines=9> */
.L_x_178:
[----:B------:R-:W-:Y:S05]  /*6000*/  BSYNC B1 ;  /* 0x0000000000017941 */ /* 0x000fea0003800000 */
.L_x_177:
        /* <DEDUP_REMOVED lines=9> */
.L_x_180:
[----:B------:R-:W-:Y:S05]  /*60a0*/  BSYNC B1 ;  /* 0x0000000000017941 */ /* 0x000fea0003800000 */
.L_x_179:
        /* <DEDUP_REMOVED lines=9> */
.L_x_182:
[----:B------:R-:W-:Y:S05]  /*6140*/  BSYNC B1 ;  /* 0x0000000000017941 */ /* 0x000fea0003800000 */
.L_x_181:
        /* <DEDUP_REMOVED lines=9> */
.L_x_184:
[----:B------:R-:W-:Y:S05]  /*61e0*/  BSYNC B1 ;  /* 0x0000000000017941 */ /* 0x000fea0003800000 */
.L_x_183:
[----:B------:R-:W-:Y:S05]  /*61f0*/  @!P0 BRA `(.L_x_185) ;  /* 0x0000001400c08947 */ /* 0x000fea0003800000 */
[----:B-----5:R-:W-:-:S04]  /*6200*/  IMAD.U32 R118, R118, 0x10000, RZ ;  /* 0x0001000076767824 */ /* 0x020fc800078e00ff */
[----:B------:R-:W-:-:S04]  /*6210*/  FMUL R118, R118, R105 ;  /* 0x0000006976767220 */ /* 0x000fc80000400000 */
[----:B------:R-:W-:-:S05]  /*6220*/  FFMA R118, R31, R104, R118 ;  /* 0x000000681f767223 */ /* 0x000fca0000000076 */
[----:B------:R-:W-:-:S05]  /*6230*/  F2FP.BF16.F32.PACK_AB R118, RZ, R118 ;  /* 0x00000076ff76723e */ /* 0x000fca00000010ff */
[----:B------:R0:W-:Y:S01]  /*6240*/  STG.E.U16 desc[UR36][R10.64+0x92], R118 ;  /* 0x000092760a007986 */ /* 0x0001e2000c101524 */
[----:B------:R-:W-:Y:S05]  /*6250*/  BRA `(.L_x_185) ;  /* 0x0000001400a87947 */ /* 0x000fea0003800000 */
.L_x_30:
[----:B------:R-:W-:Y:S01]  /*6260*/  ULDC.64 UR4, c[0x0][0x5c0] ;  /* 0x0001700000047ab9 */ /* 0x000fe20000000a00 */
[-C--:B------:R-:W-:Y:S01]  /*6270*/  FMUL R96, R96, R104.reuse ;  /* 0x0000006860607220 */ /* 0x080fe20000400000 */
[----:B------:R-:W-:Y:S01]  /*6280*/  LEA R8, P2, R110, UR4, 0x1 ;  /* 0x000000046e087c11 */ /* 0x000fe2000f8408ff */
[----:B------:R-:W-:Y:S01]  /*6290*/  IMAD.SHL.U32 R23, R4, 0x10, RZ ;  /* 0x0000001004177824 */ /* 0x000fe200078e00ff */
[----:B------:R-:W-:Y:S01]  /*62a0*/  ISETP.GT.AND P3, PT, R6, 0x1, PT ;  /* 0x000000010600780c */ /* 0x000fe20003f64270 */
[----:B------:R-:W-:Y:S01]  /*62b0*/  FMUL R97, R97, R104 ;  /* 0x0000006861617220 */ /* 0x000fe20000400000 */
[----:B------:R-:W-:Y:S01]  /*62c0*/  F2FP.BF16.F32.PACK_AB R96, RZ, R96 ;  /* 0x00000060ff60723e */ /* 0x000fe200000010ff */
[-C--:B------:R-:W-:Y:S01]  /*62d0*/  FMUL R99, R99, R104.reuse ;  /* 0x0000006863637220 */ /* 0x080fe20000400000 */
[----:B------:R-:W-:Y:S01]  /*62e0*/  LEA.HI.X R9, R110, UR5, R123, 0x1, P2 ;  /* 0x000000056e097c11 */ /* 0x000fe200090f0c7b */
[-C--:B------:R-:W-:Y:S01]  /*62f0*/  FMUL R98, R98, R104.reuse ;  /* 0x0000006862627220 */ /* 0x080fe20000400000 */
[----:B------:R-:W-:Y:S01]  /*6300*/  ISETP.GT.AND P2, PT, R3, RZ, P3 ;  /* 0x000000ff0300720c */ /* 0x000fe20001f44270 */
[-C--:B------:R-:W-:Y:S01]  /*6310*/  FMUL R101, R101, R104.reuse ;  /* 0x0000006865657220 */ /* 0x080fe20000400000 */
[----:B------:R-:W-:Y:S01]  /*6320*/  SHF.L.U64.HI R7, R4, 0x4, R5 ;  /* 0x0000000404077819 */ /* 0x000fe20000010205 */
[----:B------:R-:W-:Y:S01]  /*6330*/  @P1 STG.E.U16 desc[UR36][R8.64], R96 ;  /* 0x0000006008001986 */ /* 0x000fe2000c101524 */
[----:B------:R-:W-:Y:S01]  /*6340*/  ISETP.GT.AND P1, PT, R3, 0x8, P3 ;  /* 0x000000080300780c */ /* 0x000fe20001f24270 */
[----:B------:R-:W-:Y:S01]  /*6350*/  FMUL R100, R100, R104 ;  /* 0x0000006864647220 */ /* 0x000fe20000400000 */
[----:B------:R-:W-:Y:S01]  /*6360*/  IADD3 R10, P4, R23, R8, RZ ;  /* 0x00000008170a7210 */ /* 0x000fe20007f9e0ff */
[-C--:B------:R-:W-:Y:S01]  /*6370*/  FMUL R103, R103, R104.reuse ;  /* 0x0000006867677220 */ /* 0x080fe20000400000 */
[----:B------:R-:W-:Y:S01]  /*6380*/  F2FP.BF16.F32.PACK_AB R97, RZ, R97 ;  /* 0x00000061ff61723e */ /* 0x000fe200000010ff */
[----:B------:R-:W-:Y:S01]  /*6390*/  FMUL R102, R102, R104 ;  /* 0x0000006866667220 */ /* 0x000fe20000400000 */
[----:B------:R-:W-:Y:S01]  /*63a0*/  F2FP.BF16.F32.PACK_AB R99, RZ, R99 ;  /* 0x00000063ff63723e */ /* 0x000fe200000010ff */
[----:B------:R-:W-:Y:S01]  /*63b0*/  IMAD.X R11, R7, 0x1, R9, P4 ;  /* 0x00000001070b7824 */ /* 0x000fe200020e0609 */
[----:B------:R-:W-:Y:S01]  /*63c0*/  ISETP.GT.AND P5, PT, R3, 0x8, P0 ;  /* 0x000000080300780c */ /* 0x000fe200007a4270 */
[----:B------:R0:W-:Y:S01]  /*63d0*/  @P2 STG.E.U16 desc[UR36][R8.64+0x2], R97 ;  /* 0x0000026108002986 */ /* 0x0001e2000c101524 */
[----:B------:R-:W-:Y:S01]  /*63e0*/  F2FP.BF16.F32.PACK_AB R98, RZ, R98 ;  /* 0x00000062ff62723e */ /* 0x000fe200000010ff */
[----:B------:R-:W-:Y:S01]  /*63f0*/  FMUL R88, R88, R104 ;  /* 0x0000006858587220 */ /* 0x000fe20000400000 */
[C---:B------:R-:W-:Y:S01]  /*6400*/  ISETP.GT.AND P2, PT, R6.reuse, 0x8, PT ;  /* 0x000000080600780c */ /* 0x040fe20003f44270 */
[----:B------:R-:W-:Y:S01]  /*6410*/  @P1 STG.E.U16 desc[UR36][R10.64+0x2], R99 ;  /* 0x000002630a001986 */ /* 0x000fe2000c101524 */
[----:B------:R-:W-:Y:S01]  /*6420*/  ISETP.GT.AND P1, PT, R6, 0x9, PT ;  /* 0x000000090600780c */ /* 0x000fe20003f24270 */
[----:B------:R-:W-:Y:S01]  /*6430*/  IMAD.WIDE.U32 R12, R4, 0xf0, R10 ;  /* 0x000000f0040c7825 */ /* 0x000fe200078e000a */
[----:B------:R-:W-:-:S03]  /*6440*/  F2FP.BF16.F32.PACK_AB R101, RZ, R101 ;  /* 0x00000065ff65723e */ /* 0x000fc600000010ff */
[-C--:B------:R-:W-:Y:S01]  /*6450*/  FMUL R89, R89, R104.reuse ;  /* 0x0000006859597220 */ /* 0x080fe20000400000 */
[C---:B------:R-:W-:Y:S01]  /*6460*/  ISETP.GT.AND P4, PT, R3.reuse, RZ, P1 ;  /* 0x000000ff0300720c */ /* 0x040fe20000f84270 */
[----:B------:R-:W-:Y:S01]  /*6470*/  FMUL R90, R90, R104 ;  /* 0x000000685a5a7220 */ /* 0x000fe20000400000 */
[----:B------:R-:W-:Y:S01]  /*6480*/  F2FP.BF16.F32.PACK_AB R100, RZ, R100 ;  /* 0x00000064ff64723e */ /* 0x000fe200000010ff */
[----:B------:R-:W-:Y:S01]  /*6490*/  @P5 STG.E.U16 desc[UR36][R10.64], R98 ;  /* 0x000000620a005986 */ /* 0x000fe2000c101524 */
[----:B------:R-:W-:Y:S01]  /*64a0*/  ISETP.GT.AND P5, PT, R3, RZ, P2 ;  /* 0x000000ff0300720c */ /* 0x000fe200017a4270 */
[----:B0-----:R-:W-:Y:S01]  /*64b0*/  IMAD R97, R5, 0xf0, RZ ;  /* 0x000000f005617824 */ /* 0x001fe200078e02ff */
[----:B------:R-:W-:Y:S01]  /*64c0*/  F2FP.BF16.F32.PACK_AB R103, RZ, R103 ;  /* 0x00000067ff67723e */ /* 0x000fe200000010ff */
[----:B------:R-:W-:Y:S01]  /*64d0*/  FMUL R91, R91, R104 ;  /* 0x000000685b5b7220 */ /* 0x000fe20000400000 */
[----:B------:R-:W-:Y:S01]  /*64e0*/  F2FP.BF16.F32.PACK_AB R102, RZ, R102 ;  /* 0x00000066ff66723e */ /* 0x000fe200000010ff */
[----:B------:R-:W-:Y:S01]  /*64f0*/  IMAD.IADD R13, R97, 0x1, R13 ;  /* 0x00000001610d7824 */ /* 0x000fe200078e020d */
[----:B------:R-:W-:Y:S01]  /*6500*/  F2FP.BF16.F32.PACK_AB R88, RZ, R88 ;  /* 0x00000058ff58723e */ /* 0x000fe200000010ff */
[-C--:B------:R-:W-:Y:S01]  /*6510*/  FMUL R92, R92, R104.reuse ;  /* 0x000000685c5c7220 */ /* 0x080fe20000400000 */
[----:B------:R-:W-:Y:S01]  /*6520*/  F2FP.BF16.F32.PACK_AB R89, RZ, R89 ;  /* 0x00000059ff59723e */ /* 0x000fe200000010ff */
[----:B------:R-:W-:Y:S01]  /*6530*/  @P4 STG.E.U16 desc[UR36][R8.64+0x12], R101 ;  /* 0x0000126508004986 */ /* 0x000fe2000c101524 */
[----:B------:R-:W-:Y:S01]  /*6540*/  ISETP.GT.AND P4, PT, R3, 0x8, P1 ;  /* 0x000000080300780c */ /* 0x000fe20000f84270 */
[----:B------:R-:W-:Y:S01]  /*6550*/  FMUL R93, R93, R104 ;  /* 0x000000685d5d7220 */ /* 0x000fe20000400000 */
[----:B------:R-:W-:Y:S01]  /*6560*/  F2FP.BF16.F32.PACK_AB R90, RZ, R90 ;  /* 0x0000005aff5a723e */ /* 0x000fe200000010ff */
[----:B------:R-:W-:Y:S01]  /*6570*/  @P5 STG.E.U16 desc[UR36][R8.64+0x10], R100 ;  /* 0x0000106408005986 */ /* 0x000fe2000c101524 */
[----:B------:R-:W-:Y:S01]  /*6580*/  ISETP.GT.AND P5, PT, R3, 0x8, P2 ;  /* 0x000000080300780c */ /* 0x000fe200017a4270 */
[-C--:B------:R-:W-:Y:S01]  /*6590*/  FMUL R94, R94, R104.reuse ;  /* 0x000000685e5e7220 */ /* 0x080fe20000400000 */
[----:B------:R-:W-:Y:S01]  /*65a0*/  F2FP.BF16.F32.PACK_AB R91, RZ, R91 ;  /* 0x0000005bff5b723e */ /* 0x000fe200000010ff */
[----:B------:R-:W-:Y:S01]  /*65b0*/  FMUL R95, R95, R104 ;  /* 0x000000685f5f7220 */ /* 0x000fe20000400000 */
[----:B------:R-:W-:Y:S01]  /*65c0*/  F2FP.BF16.F32.PACK_AB R92, RZ, R92 ;  /* 0x0000005cff5c723e */ /* 0x000fe200000010ff */
[-C--:B------:R-:W-:Y:S01]  /*65d0*/  FMUL R81, R81, R104.reuse ;  /* 0x0000006851517220 */ /* 0x080fe20000400000 */
[----:B------:R-:W-:Y:S01]  /*65e0*/  F2FP.BF16.F32.PACK_AB R93, RZ, R93 ;  /* 0x0000005dff5d723e */ /* 0x000fe200000010ff */
[----:B------:R-:W-:Y:S01]  /*65f0*/  FMUL R80, R80, R104 ;  /* 0x0000006850507220 */ /* 0x000fe20000400000 */
[----:B------:R-:W-:Y:S01]  /*6600*/  F2FP.BF16.F32.PACK_AB R94, RZ, R94 ;  /* 0x0000005eff5e723e */ /* 0x000fe200000010ff */
[----:B------:R-:W-:Y:S01]  /*6610*/  @P4 STG.E.U16 desc[UR36][R10.64+0x12], R103 ;  /* 0x000012670a004986 */ /* 0x000fe2000c101524 */
[C---:B------:R-:W-:Y:S01]  /*6620*/  ISETP.GT.AND P4, PT, R3.reuse, 0x80, P0 ;  /* 0x000000800300780c */ /* 0x040fe20000784270 */
[-C--:B------:R-:W-:Y:S01]  /*6630*/  FMUL R82, R82, R104.reuse ;  /* 0x0000006852527220 */ /* 0x080fe20000400000 */
[C---:B------:R-:W-:Y:S01]  /*6640*/  ISETP.GT.AND P0, PT, R3.reuse, 0x88, P0 ;  /* 0x000000880300780c */ /* 0x040fe20000704270 */
[----:B------:R-:W-:Y:S01]  /*6650*/  @P5 STG.E.U16 desc[UR36][R10.64+0x10], R102 ;  /* 0x000010660a005986 */ /* 0x000fe2000c101524 */
[----:B------:R-:W-:Y:S01]  /*6660*/  ISETP.GT.AND P5, PT, R3, 0x80, P3 ;  /* 0x000000800300780c */ /* 0x000fe20001fa4270 */
[-C--:B------:R-:W-:Y:S01]  /*6670*/  FMUL R83, R83, R104.reuse ;  /* 0x0000006853537220 */ /* 0x080fe20000400000 */
[----:B------:R-:W-:Y:S01]  /*6680*/  ISETP.GT.AND P3, PT, R3, 0x88, P3 ;  /* 0x000000880300780c */ /* 0x000fe20001f64270 */
[-C--:B------:R-:W-:Y:S01]  /*6690*/  FMUL R84, R84, R104.reuse ;  /* 0x0000006854547220 */ /* 0x080fe20000400000 */
[----:B------:R-:W-:Y:S01]  /*66a0*/  F2FP.BF16.F32.PACK_AB R95, RZ, R95 ;  /* 0x0000005fff5f723e */ /* 0x000fe200000010ff */
[-C--:B------:R-:W-:Y:S01]  /*66b0*/  FMUL R85, R85, R104.reuse ;  /* 0x0000006855557220 */ /* 0x080fe20000400000 */
[----:B------:R-:W-:Y:S01]  /*66c0*/  F2FP.BF16.F32.PACK_AB R81, RZ, R81 ;  /* 0x00000051ff51723e */ /* 0x000fe200000010ff */
[----:B------:R-:W-:Y:S01]  /*66d0*/  FMUL R86, R86, R104 ;  /* 0x0000006856567220 */ /* 0x000fe20000400000 */
[----:B------:R-:W-:Y:S01]  /*66e0*/  F2FP.BF16.F32.PACK_AB R80, RZ, R80 ;  /* 0x00000050ff50723e */ /* 0x000fe200000010ff */
[----:B------:R0:W-:Y:S01]  /*66f0*/  @P4 STG.E.U16 desc[UR36][R12.64], R88 ;  /* 0x000000580c004986 */ /* 0x0001e2000c101524 */
[----:B------:R-:W-:Y:S01]  /*6700*/  IADD3 R14, P4, R23, R12, RZ ;  /* 0x0000000c170e7210 */ /* 0x000fe20007f9e0ff */
[----:B------:R-:W-:Y:S01]  /*6710*/  FMUL R87, R87, R104 ;  /* 0x0000006857577220 */ /* 0x000fe20000400000 */
[----:B------:R-:W-:Y:S01]  /*6720*/  F2FP.BF16.F32.PACK_AB R82, RZ, R82 ;  /* 0x00000052ff52723e */ /* 0x000fe200000010ff */
[----:B------:R1:W-:Y:S01]  /*6730*/  @P5 STG.E.U16 desc[UR36][R12.64+0x2], R89 ;  /* 0x000002590c005986 */ /* 0x0003e2000c101524 */
[----:B------:R-:W-:Y:S01]  /*6740*/  ISETP.GT.AND P5, PT, R3, 0x80, P2 ;  /* 0x000000800300780c */ /* 0x000fe200017a4270 */
[----:B------:R-:W-:Y:S01]  /*6750*/  IMAD.X R15, R7, 0x1, R13, P4 ;  /* 0x00000001070f7824 */ /* 0x000fe200020e060d */
[C---:B------:R-:W-:Y:S01]  /*6760*/  ISETP.GT.AND P4, PT, R3.reuse, 0x80, P1 ;  /* 0x000000800300780c */ /* 0x040fe20000f84270 */
[----:B------:R-:W-:Y:S01]  /*6770*/  FMUL R72, R72, R104 ;  /* 0x0000006848487220 */ /* 0x000fe20000400000 */
[----:B------:R-:W-:Y:S01]  /*6780*/  ISETP.GT.AND P1, PT, R3, 0x88, P1 ;  /* 0x000000880300780c */ /* 0x000fe20000f24270 */
[----:B------:R-:W-:Y:S01]  /*6790*/  IMAD.WIDE.U32 R4, R4, 0xf0, R10 ;  /* 0x000000f004047825 */ /* 0x000fe200078e000a */
[----:B------:R-:W-:Y:S01]  /*67a0*/  @P0 STG.E.U16 desc[UR36][R14.64], R90 ;  /* 0x0000005a0e000986 */ /* 0x000fe2000c101524 */
[----:B------:R-:W-:-:S02]  /*67b0*/  ISETP.GT.AND P0, PT, R6, 0x11, PT ;  /* 0x000000110600780c */ /* 0x000fc40003f04270 */
[----:B------:R-:W-:Y:S01]  /*67c0*/  FMUL R73, R73, R104 ;  /* 0x0000006849497220 */ /* 0x000fe20000400000 */
[----:B------:R-:W-:Y:S01]  /*67d0*/  F2FP.BF16.F32.PACK_AB R83, RZ, R83 ;  /* 0x00000053ff53723e */ /* 0x000fe200000010ff */
[----:B------:R-:W-:Y:S01]  /*67e0*/  IMAD.IADD R5, R97, 0x1, R5 ;  /* 0x0000000161057824 */ /* 0x000fe200078e0205 */
[----:B------:R-:W-:Y:S01]  /*67f0*/  F2FP.BF16.F32.PACK_AB R84, RZ, R84 ;  /* 0x00000054ff54723e */ /* 0x000fe200000010ff */
[----:B------:R-:W-:Y:S01]  /*6800*/  FMUL R74, R74, R104 ;  /* 0x000000684a4a7220 */ /* 0x000fe20000400000 */
[--C-:B------:R-:W-:Y:S01]  /*6810*/  @P5 IMAD.MOV.U32 R20, RZ, RZ, R12.reuse ;  /* 0x000000ffff145224 */ /* 0x100fe200078e000c */
[----:B------:R-:W-:Y:S01]  /*6820*/  F2FP.BF16.F32.PACK_AB R85, RZ, R85 ;  /* 0x00000055ff55723e */ /* 0x000fe200000010ff */
[--C-:B------:R-:W-:Y:S01]  /*6830*/  @P5 IMAD.MOV.U32 R21, RZ, RZ, R13.reuse ;  /* 0x000000ffff155224 */ /* 0x100fe200078e000d */
[----:B------:R-:W-:Y:S01]  /*6840*/  F2FP.BF16.F32.PACK_AB R86, RZ, R86 ;  /* 0x00000056ff56723e */ /* 0x000fe200000010ff */
[----:B0-----:R-:W-:Y:S01]  /*6850*/  @P4 IMAD.MOV.U32 R88, RZ, RZ, R12 ;  /* 0x000000ffff584224 */ /* 0x001fe200078e000c */
[----:B------:R-:W-:Y:S01]  /*6860*/  F2FP.BF16.F32.PACK_AB R87, RZ, R87 ;  /* 0x00000057ff57723e */ /* 0x000fe200000010ff */
[----:B-1----:R-:W-:Y:S01]  /*6870*/  @P4 IMAD.MOV.U32 R89, RZ, RZ, R13 ;  /* 0x000000ffff594224 */ /* 0x002fe200078e000d */
[----:B------:R-:W-:Y:S01]  /*6880*/  F2FP.BF16.F32.PACK_AB R72, RZ, R72 ;  /* 0x00000048ff48723e */ /* 0x000fe200000010ff */
[--C-:B------:R-:W-:Y:S01]  /*6890*/  @P3 IMAD.MOV.U32 R12, RZ, RZ, R14.reuse ;  /* 0x000000ffff0c3224 */ /* 0x100fe200078e000e */
[----:B------:R-:W-:Y:S01]  /*68a0*/  F2FP.BF16.F32.PACK_AB R73, RZ, R73 ;  /* 0x00000049ff49723e */ /* 0x000fe200000010ff */
[--C-:B------:R-:W-:Y:S01]  /*68b0*/  @P3 IMAD.MOV.U32 R13, RZ, RZ, R15.reuse ;  /* 0x000000ffff0d3224 */ /* 0x100fe200078e000f */
[----:B------:R-:W-:Y:S01]  /*68c0*/  F2FP.BF16.F32.PACK_AB R74, RZ, R74 ;  /* 0x0000004aff4a723e */ /* 0x000fe200000010ff */
[-C--:B------:R-:W-:Y:S01]  /*68d0*/  FMUL R75, R75, R104.reuse ;  /* 0x000000684b4b7220 */ /* 0x080fe20000400000 */
[-C--:B------:R-:W-:Y:S01]  /*68e0*/  FMUL R76, R76, R104.reuse ;  /* 0x000000684c4c7220 */ /* 0x080fe20000400000 */
[-C--:B------:R-:W-:Y:S01]  /*68f0*/  FMUL R77, R77, R104.reuse ;  /* 0x000000684d4d7220 */ /* 0x080fe20000400000 */
[----:B------:R0:W-:Y:S01]  /*6900*/  @P3 STG.E.U16 desc[UR36][R12.64+0x2], R91 ;  /* 0x0000025b0c003986 */ /* 0x0001e2000c101524 */
[----:B------:R-:W-:Y:S01]  /*6910*/  ISETP.GT.AND P3, PT, R3, 0x88, P2 ;  /* 0x000000880300780c */ /* 0x000fe20001764270 */
[-C--:B------:R-:W-:Y:S01]  /*6920*/  FMUL R79, R79, R104.reuse ;  /* 0x000000684f4f7220 */ /* 0x080fe20000400000 */
[----:B------:R-:W-:Y:S01]  /*6930*/  ISETP.GT.AND P2, PT, R6, 0x10, PT ;  /* 0x000000100600780c */ /* 0x000fe20003f44270 */
[----:B------:R-:W-:Y:S01]  /*6940*/  @P5 STG.E.U16 desc[UR36][R20.64+0x10], R92 ;  /* 0x0000105c14005986 */ /* 0x000fe2000c101524 */
[C---:B------:R-:W-:Y:S01]  /*6950*/  ISETP.GT.AND P5, PT, R3.reuse, RZ, P0 ;  /* 0x000000ff0300720c */ /* 0x040fe200007a4270 */
[-C--:B------:R-:W-:Y:S01]  /*6960*/  FMUL R78, R78, R104.reuse ;  /* 0x000000684e4e7220 */ /* 0x080fe20000400000 */
[----:B------:R-:W-:Y:S01]  /*6970*/  F2FP.BF16.F32.PACK_AB R75, RZ, R75 ;  /* 0x0000004bff4b723e */ /* 0x000fe200000010ff */
[----:B------:R-:W-:Y:S01]  /*6980*/  @P4 STG.E.U16 desc[UR36][R88.64+0x12], R93 ;  /* 0x0000125d58004986 */ /* 0x000fe2000c101524 */
[----:B------:R-:W-:Y:S01]  /*6990*/  ISETP.GT.AND P4, PT, R3, RZ, P2 ;  /* 0x000000ff0300720c */ /* 0x000fe20001784270 */
[----:B------:R-:W-:Y:S01]  /*69a0*/  FMUL R64, R64, R104 ;  /* 0x0000006840407220 */ /* 0x000fe20000400000 */
[----:B------:R-:W-:Y:S01]  /*69b0*/  F2FP.BF16.F32.PACK_AB R76, RZ, R76 ;  /* 0x0000004cff4c723e */ /* 0x000fe200000010ff */
[----:B------:R-:W-:Y:S01]  /*69c0*/  FMUL R65, R65, R104 ;  /* 0x0000006841417220 */ /* 0x000fe20000400000 */
[----:B------:R-:W-:Y:S01]  /*69d0*/  F2FP.BF16.F32.PACK_AB R77, RZ, R77 ;  /* 0x0000004dff4d723e */ /* 0x000fe200000010ff */
[----:B0-----:R-:W-:Y:S01]  /*69e0*/  @P3 IMAD.MOV.U32 R12, RZ, RZ, R14 ;  /* 0x000000ffff0c3224 */ /* 0x001fe200078e000e */
[----:B------:R-:W-:Y:S01]  /*69f0*/  F2FP.BF16.F32.PACK_AB R79, RZ, R79 ;  /* 0x0000004fff4f723e */ /* 0x000fe200000010ff */
[----:B------:R-:W-:Y:S01]  /*6a00*/  @P3 IMAD.MOV.U32 R13, RZ, RZ, R15 ;  /* 0x000000ffff0d3224 */ /* 0x000fe200078e000f */
[----:B------:R-:W-:Y:S01]  /*6a10*/  F2FP.BF16.F32.PACK_AB R78, RZ, R78 ;  /* 0x0000004eff4e723e */ /* 0x000fe200000010ff */
[-C--:B------:R-:W-:Y:S01]  /*6a20*/  FMUL R67, R67, R104.reuse ;  /* 0x0000006843437220 */ /* 0x080fe20000400000 */
[----:B------:R-:W-:Y:S01]  /*6a30*/  FMUL R66, R66, R104 ;  /* 0x0000006842427220 */ /* 0x000fe20000400000 */
[----:B------:R-:W-:Y:S01]  /*6a40*/  F2FP.BF16.F32.PACK_AB R64, RZ, R64 ;  /* 0x00000040ff40723e */ /* 0x000fe200000010ff */
[----:B------:R0:W-:Y:S01]  /*6a50*/  @P3 STG.E.U16 desc[UR36][R12.64+0x10], R94 ;  /* 0x0000105e0c003986 */ /* 0x0001e2000c101524 */
[----:B------:R-:W-:Y:S01]  /*6a60*/  ISETP.GT.AND P3, PT, R3, 0x8, P2 ;  /* 0x000000080300780c */ /* 0x000fe20001764270 */
[-C--:B------:R-:W-:Y:S01]  /*6a70*/  FMUL R68, R68, R104.reuse ;  /* 0x0000006844447220 */ /* 0x080fe20000400000 */
[----:B------:R-:W-:Y:S01]  /*6a80*/  F2FP.BF16.F32.PACK_AB R65, RZ, R65 ;  /* 0x00000041ff41723e */ /* 0x000fe200000010ff */
[----:B------:R1:W-:Y:S01]  /*6a90*/  @P1 STG.E.U16 desc[UR36][R14.64+0x12], R95 ;  /* 0x0000125f0e001986 */ /* 0x0003e2000c101524 */
[----:B------:R-:W-:Y:S01]  /*6aa0*/  ISETP.GT.AND P1, PT, R6, 0x18, PT ;  /* 0x000000180600780c */ /* 0x000fe20003f24270 */
[-C--:B------:R-:W-:Y:S01]  /*6ab0*/  FMUL R69, R69, R104.reuse ;  /* 0x0000006845457220 */ /* 0x080fe20000400000 */
[----:B------:R-:W-:Y:S01]  /*6ac0*/  F2FP.BF16.F32.PACK_AB R67, RZ, R67 ;  /* 0x00000043ff43723e */ /* 0x000fe200000010ff */
[----:B------:R1:W-:Y:S01]  /*6ad0*/  @P5 STG.E.U16 desc[UR36][R8.64+0x22], R81 ;  /* 0x0000225108005986 */ /* 0x0003e2000c101524 */
[C---:B------:R-:W-:Y:S01]  /*6ae0*/  ISETP.GT.AND P5, PT, R3.reuse, 0x8, P0 ;  /* 0x000000080300780c */ /* 0x040fe200007a4270 */
[----:B------:R-:W-:Y:S01]  /*6af0*/  FMUL R70, R70, R104 ;  /* 0x0000006846467220 */ /* 0x000fe20000400000 */
[----:B------:R-:W-:Y:S01]  /*6b00*/  F2FP.BF16.F32.PACK_AB R66, RZ, R66 ;  /* 0x00000042ff42723e */ /* 0x000fe200000010ff */
[----:B------:R1:W-:Y:S01]  /*6b10*/  @P4 STG.E.U16 desc[UR36][R8.64+0x20], R80 ;  /* 0x0000205008004986 */ /* 0x0003e2000c101524 */
[----:B------:R-:W-:Y:S01]  /*6b20*/  ISETP.GT.AND P4, PT, R3, RZ, P1 ;  /* 0x000000ff0300720c */ /* 0x000fe20000f84270 */
[----:B------:R-:W-:Y:S01]  /*6b30*/  FMUL R71, R71, R104 ;  /* 0x0000006847477220 */ /* 0x000fe20000400000 */
[----:B------:R-:W-:Y:S01]  /*6b40*/  F2FP.BF16.F32.PACK_AB R68, RZ, R68 ;  /* 0x00000044ff44723e */ /* 0x000fe200000010ff */
[----:B------:R1:W-:Y:S01]  /*6b50*/  @P3 STG.E.U16 desc[UR36][R10.64+0x20], R82 ;  /* 0x000020520a003986 */ /* 0x0003e2000c101524 */
[----:B------:R-:W-:Y:S01]  /*6b60*/  ISETP.GT.AND P3, PT, R6, 0x19, PT ;  /* 0x000000190600780c */ /* 0x000fe20003f64270 */
[-C--:B------:R-:W-:Y:S01]  /*6b70*/  FMUL R56, R56, R104.reuse ;  /* 0x0000006838387220 */ /* 0x080fe20000400000 */
[----:B------:R-:W-:Y:S01]  /*6b80*/  F2FP.BF16.F32.PACK_AB R69, RZ, R69 ;  /* 0x00000045ff45723e */ /* 0x000fe200000010ff */
[----:B------:R-:W-:Y:S01]  /*6b90*/  FMUL R57, R57, R104 ;  /* 0x0000006839397220 */ /* 0x000fe20000400000 */
[----:B------:R-:W-:Y:S01]  /*6ba0*/  F2FP.BF16.F32.PACK_AB R70, RZ, R70 ;  /* 0x00000046ff46723e */ /* 0x000fe200000010ff */
[----:B------:R1:W-:Y:S01]  /*6bb0*/  @P5 STG.E.U16 desc[UR36][R10.64+0x22], R83 ;  /* 0x000022530a005986 */ /* 0x0003e2000c101524 */
[C---:B------:R-:W-:Y:S01]  /*6bc0*/  ISETP.GT.AND P5, PT, R3.reuse, RZ, P3 ;  /* 0x000000ff0300720c */ /* 0x040fe20001fa4270 */
[-C--:B------:R-:W-:Y:S01]  /*6bd0*/  FMUL R58, R58, R104.reuse ;  /* 0x000000683a3a7220 */ /* 0x080fe20000400000 */
[----:B------:R-:W-:Y:S01]  /*6be0*/  F2FP.BF16.F32.PACK_AB R71, RZ, R71 ;  /* 0x00000047ff47723e */ /* 0x000fe200000010ff */
[----:B------:R1:W-:Y:S01]  /*6bf0*/  @P4 STG.E.U16 desc[UR36][R8.64+0x30], R84 ;  /* 0x0000305408004986 */ /* 0x0003e2000c101524 */
[----:B------:R-:W-:Y:S01]  /*6c00*/  ISETP.GT.AND P4, PT, R3, 0x8, P1 ;  /* 0x000000080300780c */ /* 0x000fe20000f84270 */
[----:B------:R-:W-:Y:S01]  /*6c10*/  FMUL R59, R59, R104 ;  /* 0x000000683b3b7220 */ /* 0x000fe20000400000 */
[----:B------:R-:W-:Y:S01]  /*6c20*/  F2FP.BF16.F32.PACK_AB R56, RZ, R56 ;  /* 0x00000038ff38723e */ /* 0x000fe200000010ff */
[-C--:B------:R-:W-:Y:S01]  /*6c30*/  FMUL R61, R61, R104.reuse ;  /* 0x000000683d3d7220 */ /* 0x080fe20000400000 */
[----:B------:R-:W-:Y:S01]  /*6c40*/  F2FP.BF16.F32.PACK_AB R57, RZ, R57 ;  /* 0x00000039ff39723e */ /* 0x000fe200000010ff */
[----:B------:R-:W-:Y:S01]  /*6c50*/  FMUL R60, R60, R104 ;  /* 0x000000683c3c7220 */ /* 0x000fe20000400000 */
[----:B------:R-:W-:Y:S01]  /*6c60*/  F2FP.BF16.F32.PACK_AB R58, RZ, R58 ;  /* 0x0000003aff3a723e */ /* 0x000fe200000010ff */
[-C--:B------:R-:W-:Y:S01]  /*6c70*/  FMUL R62, R62, R104.reuse ;  /* 0x000000683e3e7220 */ /* 0x080fe20000400000 */
[----:B------:R-:W-:Y:S01]  /*6c80*/  F2FP.BF16.F32.PACK_AB R59, RZ, R59 ;  /* 0x0000003bff3b723e */ /* 0x000fe200000010ff */
[----:B------:R1:W-:Y:S01]  /*6c90*/  @P5 STG.E.U16 desc[UR36][R8.64+0x32], R85 ;  /* 0x0000325508005986 */ /* 0x0003e2000c101524 */
[----:B------:R-:W-:Y:S01]  /*6ca0*/  ISETP.GT.AND P5, PT, R3, 0x8, P3 ;  /* 0x000000080300780c */ /* 0x000fe20001fa4270 */
[-C--:B------:R-:W-:Y:S01]  /*6cb0*/  FMUL R63, R63, R104.reuse ;  /* 0x000000683f3f7220 */ /* 0x080fe20000400000 */
[----:B------:R-:W-:Y:S01]  /*6cc0*/  F2FP.BF16.F32.PACK_AB R61, RZ, R61 ;  /* 0x0000003dff3d723e */ /* 0x000fe200000010ff */
[----:B------:R1:W-:Y:S01]  /*6cd0*/  @P4 STG.E.U16 desc[UR36][R10.64+0x30], R86 ;  /* 0x000030560a004986 */ /* 0x0003e2000c101524 */
[C---:B------:R-:W-:Y:S01]  /*6ce0*/  ISETP.GT.AND P4, PT, R3.reuse, 0x80, P2 ;  /* 0x000000800300780c */ /* 0x040fe20001784270 */
[-C--:B------:R-:W-:Y:S01]  /*6cf0*/  FMUL R48, R48, R104.reuse ;  /* 0x0000006830307220 */ /* 0x080fe20000400000 */
[----:B------:R-:W-:Y:S01]  /*6d00*/  ISETP.GT.AND P2, PT, R3, 0x88, P2 ;  /* 0x000000880300780c */ /* 0x000fe20001744270 */
[----:B------:R-:W-:Y:S01]  /*6d10*/  FMUL R49, R49, R104 ;  /* 0x0000006831317220 */ /* 0x000fe20000400000 */
[----:B------:R-:W-:Y:S01]  /*6d20*/  F2FP.BF16.F32.PACK_AB R60, RZ, R60 ;  /* 0x0000003cff3c723e */ /* 0x000fe200000010ff */
[----:B------:R-:W-:Y:S01]  /*6d30*/  FMUL R51, R51, R104 ;  /* 0x0000006833337220 */ /* 0x000fe20000400000 */
[----:B------:R-:W-:Y:S01]  /*6d40*/  F2FP.BF16.F32.PACK_AB R62, RZ, R62 ;  /* 0x0000003eff3e723e */ /* 0x000fe200000010ff */
[----:B------:R-:W-:Y:S01]  /*6d50*/  FMUL R50, R50, R104 ;  /* 0x0000006832327220 */ /* 0x000fe20000400000 */
[----:B------:R-:W-:Y:S01]  /*6d60*/  F2FP.BF16.F32.PACK_AB R63, RZ, R63 ;  /* 0x0000003fff3f723e */ /* 0x000fe200000010ff */
[----:B------:R1:W-:Y:S01]  /*6d70*/  @P5 STG.E.U16 desc[UR36][R10.64+0x32], R87 ;  /* 0x000032570a005986 */ /* 0x0003e2000c101524 */
[----:B0-----:R-:W-:Y:S01]  /*6d80*/  IADD3 R12, P5, R23, R4, RZ ;  /* 0x00000004170c7210 */ /* 0x001fe20007fbe0ff */
[----:B------:R-:W-:Y:S01]  /*6d90*/  FMUL R52, R52, R104 ;  /* 0x0000006834347220 */ /* 0x000fe20000400000 */
[----:B------:R-:W-:Y:S01]  /*6da0*/  F2FP.BF16.F32.PACK_AB R48, RZ, R48 ;  /* 0x00000030ff30723e */ /* 0x000fe200000010ff */
[----:B------:R1:W-:Y:S01]  /*6db0*/  @P4 STG.E.U16 desc[UR36][R4.64+0x20], R72 ;  /* 0x0000204804004986 */ /* 0x0003e2000c101524 */
[----:B------:R-:W-:Y:S01]  /*6dc0*/  ISETP.GT.AND P4, PT, R3, 0x80, P0 ;  /* 0x000000800300780c */ /* 0x000fe20000784270 */
[----:B------:R-:W-:Y:S01]  /*6dd0*/  IMAD.X R13, R7, 0x1, R5, P5 ;  /* 0x00000001070d7824 */ /* 0x000fe200028e0605 */
[----:B------:R-:W-:Y:S01]  /*6de0*/  ISETP.GT.AND P0, PT, R3, 0x88, P0 ;  /* 0x000000880300780c */ /* 0x000fe20000704270 */
[-C--:B------:R-:W-:Y:S01]  /*6df0*/  FMUL R53, R53, R104.reuse ;  /* 0x0000006835357220 */ /* 0x080fe20000400000 */
[----:B------:R-:W-:Y:S01]  /*6e00*/  F2FP.BF16.F32.PACK_AB R49, RZ, R49 ;  /* 0x00000031ff31723e */ /* 0x000fe200000010ff */
[-C--:B------:R-:W-:Y:S01]  /*6e10*/  FMUL R54, R54, R104.reuse ;  /* 0x0000006836367220 */ /* 0x080fe20000400000 */
[----:B------:R-:W-:Y:S01]  /*6e20*/  F2FP.BF16.F32.PACK_AB R51, RZ, R51 ;  /* 0x00000033ff33723e */ /* 0x000fe200000010ff */
[----:B------:R-:W-:Y:S01]  /*6e30*/  FMUL R55, R55, R104 ;  /* 0x0000006837377220 */ /* 0x000fe20000400000 */
[----:B------:R-:W-:Y:S01]  /*6e40*/  F2FP.BF16.F32.PACK_AB R50, RZ, R50 ;  /* 0x00000032ff32723e */ /* 0x000fe200000010ff */
[----:B------:R-:W-:Y:S01]  /*6e50*/  FMUL R40, R40, R104 ;  /* 0x0000006828287220 */ /* 0x000fe20000400000 */
[----:B------:R-:W-:Y:S01]  /*6e60*/  F2FP.BF16.F32.PACK_AB R52, RZ, R52 ;  /* 0x00000034ff34723e */ /* 0x000fe200000010ff */
[-C--:B------:R-:W-:Y:S01]  /*6e70*/  FMUL R41, R41, R104.reuse ;  /* 0x0000006829297220 */ /* 0x080fe20000400000 */
[----:B------:R-:W-:Y:S01]  /*6e80*/  F2FP.BF16.F32.PACK_AB R53, RZ, R53 ;  /* 0x00000035ff35723e */ /* 0x000fe200000010ff */
[----:B------:R1:W-:Y:S01]  /*6e90*/  @P4 STG.E.U16 desc[UR36][R4.64+0x22], R73 ;  /* 0x0000224904004986 */ /* 0x0003e2000c101524 */
[C---:B------:R-:W-:Y:S01]  /*6ea0*/  ISETP.GT.AND P4, PT, R3.reuse, 0x80, P1 ;  /* 0x000000800300780c */ /* 0x040fe20000f84270 */
[-C--:B------:R-:W-:Y:S01]  /*6eb0*/  FMUL R42, R42, R104.reuse ;  /* 0x000000682a2a7220 */ /* 0x080fe20000400000 */
[C---:B------:R-:W-:Y:S01]  /*6ec0*/  ISETP.GT.AND P1, PT, R3.reuse, 0x88, P1 ;  /* 0x000000880300780c */ /* 0x040fe20000f24270 */
[----:B------:R1:W-:Y:S01]  /*6ed0*/  @P2 STG.E.U16 desc[UR36][R12.64+0x20], R74 ;  /* 0x0000204a0c002986 */ /* 0x0003e2000c101524 */
[----:B------:R-:W-:Y:S01]  /*6ee0*/  ISETP.GT.AND P2, PT, R3, 0x80, P3 ;  /* 0x000000800300780c */ /* 0x000fe20001f44270 */
[----:B------:R-:W-:Y:S01]  /*6ef0*/  FMUL R43, R43, R104 ;  /* 0x000000682b2b7220 */ /* 0x000fe20000400000 */
[----:B------:R-:W-:Y:S01]  /*6f00*/  ISETP.GT.AND P3, PT, R3, 0x88, P3 ;  /* 0x000000880300780c */ /* 0x000fe20001f64270 */
[----:B------:R1:W-:Y:S01]  /*6f10*/  @P0 STG.E.U16 desc[UR36][R12.64+0x22], R75 ;  /* 0x0000224b0c000986 */ /* 0x0003e2000c101524 */
[----:B------:R-:W-:Y:S01]  /*6f20*/  F2FP.BF16.F32.PACK_AB R54, RZ, R54 ;  /* 0x00000036ff36723e */ /* 0x000fe200000010ff */
[-C--:B------:R-:W-:Y:S01]  /*6f30*/  FMUL R44, R44, R104.reuse ;  /* 0x000000682c2c7220 */ /* 0x080fe20000400000 */
[----:B------:R-:W-:Y:S01]  /*6f40*/  F2FP.BF16.F32.PACK_AB R55, RZ, R55 ;  /* 0x00000037ff37723e */ /* 0x000fe200000010ff */
[----:B------:R-:W-:Y:S01]  /*6f50*/  FMUL R45, R45, R104 ;  /* 0x000000682d2d7220 */ /* 0x000fe20000400000 */
[----:B------:R-:W-:Y:S01]  /*6f60*/  F2FP.BF16.F32.PACK_AB R40, RZ, R40 ;  /* 0x00000028ff28723e */ /* 0x000fe200000010ff */
[----:B------:R1:W-:Y:S01]  /*6f70*/  @P4 STG.E.U16 desc[UR36][R4.64+0x30], R76 ;  /* 0x0000304c04004986 */ /* 0x0003e2000c101524 */
[----:B------:R-:W-:Y:S01]  /*6f80*/  F2FP.BF16.F32.PACK_AB R41, RZ, R41 ;  /* 0x00000029ff29723e */ /* 0x000fe200000010ff */
[----:B------:R-:W-:Y:S01]  /*6f90*/  FMUL R46, R46, R104 ;  /* 0x000000682e2e7220 */ /* 0x000fe20000400000 */
[----:B------:R-:W-:Y:S01]  /*6fa0*/  F2FP.BF16.F32.PACK_AB R42, RZ, R42 ;  /* 0x0000002aff2a723e */ /* 0x000fe200000010ff */
[----:B------:R1:W-:Y:S01]  /*6fb0*/  @P2 STG.E.U16 desc[UR36][R4.64+0x32], R77 ;  /* 0x0000324d04002986 */ /* 0x0003e2000c101524 */
[C---:B------:R-:W-:Y:S01]  /*6fc0*/  ISETP.GT.AND P2, PT, R6.reuse, 0x21, PT ;  /* 0x000000210600780c */ /* 0x040fe20003f44270 */
[-C--:B------:R-:W-:Y:S01]  /*6fd0*/  FMUL R47, R47, R104.reuse ;  /* 0x000000682f2f7220 */ /* 0x080fe20000400000 */
[----:B------:R-:W-:Y:S01]  /*6fe0*/  F2FP.BF16.F32.PACK_AB R43, RZ, R43 ;  /* 0x0000002bff2b723e */ /* 0x000fe200000010ff */
[----:B------:R1:W-:Y:S01]  /*6ff0*/  @P3 STG.E.U16 desc[UR36][R12.64+0x32], R79 ;  /* 0x0000324f0c003986 */ /* 0x0003e2000c101524 */
[----:B------:R-:W-:Y:S01]  /*7000*/  ISETP.GT.AND P3, PT, R6, 0x20, PT ;  /* 0x000000200600780c */ /* 0x000fe20003f64270 */
[-C--:B------:R-:W-:Y:S01]  /*7010*/  FMUL R32, R32, R104.reuse ;  /* 0x0000006820207220 */ /* 0x080fe20000400000 */
[C---:B------:R-:W-:Y:S01]  /*7020*/  ISETP.GT.AND P4, PT, R3.reuse, RZ, P2 ;  /* 0x000000ff0300720c */ /* 0x040fe20001784270 */
[----:B------:R1:W-:Y:S01]  /*7030*/  @P1 STG.E.U16 desc[UR36][R12.64+0x30], R78 ;  /* 0x0000304e0c001986 */ /* 0x0003e2000c101524 */
[----:B------:R-:W-:Y:S01]  /*7040*/  ISETP.GT.AND P0, PT, R3, RZ, P3 ;  /* 0x000000ff0300720c */ /* 0x000fe20001f04270 */
[-C--:B------:R-:W-:Y:S01]  /*7050*/  FMUL R33, R33, R104.reuse ;  /* 0x0000006821217220 */ /* 0x080fe20000400000 */
[C---:B------:R-:W-:Y:S01]  /*7060*/  ISETP.GT.AND P1, PT, R3.reuse, 0x8, P2 ;  /* 0x000000080300780c */ /* 0x040fe20001724270 */
[-C--:B------:R-:W-:Y:S01]  /*7070*/  FMUL R34, R34, R104.reuse ;  /* 0x0000006822227220 */ /* 0x080fe20000400000 */
[----:B------:R-:W-:Y:S01]  /*7080*/  ISETP.GT.AND P5, PT, R3, 0x8, P3 ;  /* 0x000000080300780c */ /* 0x000fe20001fa4270 */
[----:B------:R-:W-:Y:S01]  /*7090*/  FMUL R35, R35, R104 ;  /* 0x0000006823237220 */ /* 0x000fe20000400000 */
        /* <DEDUP_REMOVED lines=15> */
[----:B------:R-:W-:Y:S01]  /*7190*/  FMUL R24, R24, R104 ;  /* 0x0000006818187220 */ /* 0x000fe20000400000 */
[----:B------:R-:W-:Y:S01]  /*71a0*/  F2FP.BF16.F32.PACK_AB R34, RZ, R34 ;  /* 0x00000022ff22723e */ /* 0x000fe200000010ff */
[----:B------:R1:W-:Y:S01]  /*71b0*/  @P5 STG.E.U16 desc[UR36][R10.64+0x40], R66 ;  /* 0x000040420a005986 */ /* 0x0003e2000c101524 */
[----:B------:R-:W-:Y:S01]  /*71c0*/  ISETP.GT.AND P5, PT, R3, RZ, P0 ;  /* 0x000000ff0300720c */ /* 0x000fe200007a4270 */
[-C--:B------:R-:W-:Y:S01]  /*71d0*/  FMUL R25, R25, R104.reuse ;  /* 0x0000006819197220 */ /* 0x080fe20000400000 */
[----:B------:R-:W-:Y:S01]  /*71e0*/  ISETP.GT.AND P4, PT, R3, RZ, P1 ;  /* 0x000000ff0300720c */ /* 0x000fe20000f84270 */
        /* <DEDUP_REMOVED lines=12> */
[----:B------:R-:W-:Y:S01]  /*72b0*/  FMUL R31, R31, R104 ;  /* 0x000000681f1f7220 */ /* 0x000fe20000400000 */
[----:B------:R-:W-:Y:S01]  /*72c0*/  F2FP.BF16.F32.PACK_AB R24, RZ, R24 ;  /* 0x00000018ff18723e */ /* 0x000fe200000010ff */
[----:B------:R1:W-:Y:S01]  /*72d0*/  @P4 STG.E.U16 desc[UR36][R8.64+0x52], R69 ;  /* 0x0000524508004986 */ /* 0x0003e2000c101524 */
[----:B------:R-:W-:-:S02]  /*72e0*/  ISETP.GT.AND P4, PT, R3, 0x8, P1 ;  /* 0x000000080300780c */ /* 0x000fc40000f84270 */
[----:B------:R-:W-:Y:S02]  /*72f0*/  F2FP.BF16.F32.PACK_AB R25, RZ, R25 ;  /* 0x00000019ff19723e */ /* 0x000fe400000010ff */
[----:B------:R-:W-:Y:S02]  /*7300*/  F2FP.BF16.F32.PACK_AB R26, RZ, R26 ;  /* 0x0000001aff1a723e */ /* 0x000fe400000010ff */
[----:B------:R-:W-:Y:S02]  /*7310*/  F2FP.BF16.F32.PACK_AB R27, RZ, R27 ;  /* 0x0000001bff1b723e */ /* 0x000fe400000010ff */
[----:B------:R-:W-:Y:S01]  /*7320*/  F2FP.BF16.F32.PACK_AB R28, RZ, R28 ;  /* 0x0000001cff1c723e */ /* 0x000fe200000010ff */
[----:B------:R1:W-:Y:S01]  /*7330*/  @P5 STG.E.U16 desc[UR36][R10.64+0x50], R70 ;  /* 0x000050460a005986 */ /* 0x0003e2000c101524 */
[C---:B------:R-:W-:Y:S02]  /*7340*/  ISETP.GT.AND P5, PT, R3.reuse, 0x80, P3 ;  /* 0x000000800300780c */ /* 0x040fe40001fa4270 */
[C---:B------:R-:W-:Y:S01]  /*7350*/  ISETP.GT.AND P3, PT, R3.reuse, 0x88, P3 ;  /* 0x000000880300780c */ /* 0x040fe20001f64270 */
[----:B------:R1:W-:Y:S01]  /*7360*/  @P4 STG.E.U16 desc[UR36][R10.64+0x52], R71 ;  /* 0x000052470a004986 */ /* 0x0003e2000c101524 */
[----:B------:R-:W-:-:S02]  /*7370*/  ISETP.GT.AND P4, PT, R3, 0x80, P2 ;  /* 0x000000800300780c */ /* 0x000fc40001784270 */
[C---:B------:R-:W-:Y:S02]  /*7380*/  ISETP.GT.AND P2, PT, R3.reuse, 0x88, P2 ;  /* 0x000000880300780c */ /* 0x040fe40001744270 */
[----:B------:R-:W-:Y:S02]  /*7390*/  F2FP.BF16.F32.PACK_AB R29, RZ, R29 ;  /* 0x0000001dff1d723e */ /* 0x000fe400000010ff */
[----:B------:R-:W-:Y:S02]  /*73a0*/  F2FP.BF16.F32.PACK_AB R30, RZ, R30 ;  /* 0x0000001eff1e723e */ /* 0x000fe400000010ff */
[----:B------:R-:W-:Y:S01]  /*73b0*/  F2FP.BF16.F32.PACK_AB R31, RZ, R31 ;  /* 0x0000001fff1f723e */ /* 0x000fe200000010ff */
[----:B------:R1:W-:Y:S04]  /*73c0*/  @P5 STG.E.U16 desc[UR36][R4.64+0x40], R56 ;  /* 0x0000403804005986 */ /* 0x0003e8000c101524 */
[----:B------:R1:W-:Y:S01]  /*73d0*/  @P4 STG.E.U16 desc[UR36][R4.64+0x42], R57 ;  /* 0x0000423904004986 */ /* 0x0003e2000c101524 */
[----:B------:R-:W-:-:S02]  /*73e0*/  ISETP.GT.AND P4, PT, R3, 0x80, P0 ;  /* 0x000000800300780c */ /* 0x000fc40000784270 */
[C---:B------:R-:W-:Y:S01]  /*73f0*/  ISETP.GT.AND P0, PT, R3.reuse, 0x88, P0 ;  /* 0x000000880300780c */ /* 0x040fe20000704270 */
[----:B------:R1:W-:Y:S01]  /*7400*/  @P3 STG.E.U16 desc[UR36][R12.64+0x40], R58 ;  /* 0x0000403a0c003986 */ /* 0x0003e2000c101524 */
[C---:B------:R-:W-:Y:S02]  /*7410*/  ISETP.GT.AND P3, PT, R3.reuse, 0x80, P1 ;  /* 0x000000800300780c */ /* 0x040fe40000f64270 */
[----:B------:R-:W-:Y:S01]  /*7420*/  ISETP.GT.AND P1, PT, R3, 0x88, P1 ;  /* 0x000000880300780c */ /* 0x000fe20000f24270 */
[----:B------:R1:W-:Y:S01]  /*7430*/  @P2 STG.E.U16 desc[UR36][R12.64+0x42], R59 ;  /* 0x0000423b0c002986 */ /* 0x0003e2000c101524 */
[----:B------:R-:W-:-:S05]  /*7440*/  ISETP.GT.AND P2, PT, R6, 0x31, PT ;  /* 0x000000310600780c */ /* 0x000fca0003f44270 */
[----:B------:R1:W-:Y:S01]  /*7450*/  @P4 STG.E.U16 desc[UR36][R4.64+0x50], R60 ;  /* 0x0000503c04004986 */ /* 0x0003e2000c101524 */
[----:B------:R-:W-:-:S03]  /*7460*/  ISETP.GT.AND P4, PT, R3, RZ, P2 ;  /* 0x000000ff0300720c */ /* 0x000fc60001784270 */
[----:B------:R1:W-:Y:S01]  /*7470*/  @P3 STG.E.U16 desc[UR36][R4.64+0x52], R61 ;  /* 0x0000523d04003986 */ /* 0x0003e2000c101524 */
[----:B------:R-:W-:-:S03]  /*7480*/  ISETP.GT.AND P3, PT, R6, 0x30, PT ;  /* 0x000000300600780c */ /* 0x000fc60003f64270 */
[----:B------:R1:W-:Y:S01]  /*7490*/  @P0 STG.E.U16 desc[UR36][R12.64+0x50], R62 ;  /* 0x0000503e0c000986 */ /* 0x0003e2000c101524 */
[C---:B------:R-:W-:Y:S02]  /*74a0*/  ISETP.GT.AND P0, PT, R3.reuse, RZ, P3 ;  /* 0x000000ff0300720c */ /* 0x040fe40001f04270 */
[C---:B------:R-:W-:Y:S01]  /*74b0*/  ISETP.GT.AND P5, PT, R3.reuse, 0x8, P3 ;  /* 0x000000080300780c */ /* 0x040fe20001fa4270 */
[----:B------:R1:W-:Y:S01]  /*74c0*/  @P1 STG.E.U16 desc[UR36][R12.64+0x52], R63 ;  /* 0x0000523f0c001986 */ /* 0x0003e2000c101524 */
[----:B------:R-:W-:-:S03]  /*74d0*/  ISETP.GT.AND P1, PT, R3, 0x8, P2 ;  /* 0x000000080300780c */ /* 0x000fc60001724270 */
[----:B------:R1:W-:Y:S06]  /*74e0*/  @P4 STG.E.U16 desc[UR36][R8.64+0x62], R49 ;  /* 0x0000623108004986 */ /* 0x0003ec000c101524 */
[----:B------:R1:W-:Y:S01]  /*74f0*/  @P0 STG.E.U16 desc[UR36][R8.64+0x60], R48 ;  /* 0x0000603008000986 */ /* 0x0003e2000c101524 */
[----:B------:R-:W-:-:S03]  /*7500*/  ISETP.GT.AND P0, PT, R6, 0x38, PT ;  /* 0x000000380600780c */ /* 0x000fc60003f04270 */
[----:B------:R1:W-:Y:S01]  /*7510*/  @P1 STG.E.U16 desc[UR36][R10.64+0x62], R51 ;  /* 0x000062330a001986 */ /* 0x0003e2000c101524 */
[----:B------:R-:W-:-:S03]  /*7520*/  ISETP.GT.AND P1, PT, R6, 0x39, PT ;  /* 0x000000390600780c */ /* 0x000fc60003f24270 */
[----:B------:R1:W-:Y:S01]  /*7530*/  @P5 STG.E.U16 desc[UR36][R10.64+0x60], R50 ;  /* 0x000060320a005986 */ /* 0x0003e2000c101524 */
[C---:B------:R-:W-:Y:S02]  /*7540*/  ISETP.GT.AND P5, PT, R3.reuse, RZ, P0 ;  /* 0x000000ff0300720c */ /* 0x040fe400007a4270 */
[----:B------:R-:W-:-:S11]  /*7550*/  ISETP.GT.AND P4, PT, R3, RZ, P1 ;  /* 0x000000ff0300720c */ /* 0x000fd60000f84270 */
[----:B------:R1:W-:Y:S01]  /*7560*/  @P5 STG.E.U16 desc[UR36][R8.64+0x70], R52 ;  /* 0x0000703408005986 */ /* 0x0003e2000c101524 */
[----:B------:R-:W-:-:S03]  /*7570*/  ISETP.GT.AND P5, PT, R3, 0x8, P0 ;  /* 0x000000080300780c */ /* 0x000fc600007a4270 */
[----:B------:R1:W-:Y:S01]  /*7580*/  @P4 STG.E.U16 desc[UR36][R8.64+0x72], R53 ;  /* 0x0000723508004986 */ /* 0x0003e2000c101524 */
[----:B------:R-:W-:-:S09]  /*7590*/  ISETP.GT.AND P4, PT, R3, 0x8, P1 ;  /* 0x000000080300780c */ /* 0x000fd20000f84270 */
[----:B------:R1:W-:Y:S01]  /*75a0*/  @P5 STG.E.U16 desc[UR36][R10.64+0x70], R54 ;  /* 0x000070360a005986 */ /* 0x0003e2000c101524 */
[C---:B------:R-:W-:Y:S02]  /*75b0*/  ISETP.GT.AND P5, PT, R3.reuse, 0x80, P3 ;  /* 0x000000800300780c */ /* 0x040fe40001fa4270 */
[C---:B------:R-:W-:Y:S01]  /*75c0*/  ISETP.GT.AND P3, PT, R3.reuse, 0x88, P3 ;  /* 0x000000880300780c */ /* 0x040fe20001f64270 */
[----:B------:R1:W-:Y:S01]  /*75d0*/  @P4 STG.E.U16 desc[UR36][R10.64+0x72], R55 ;  /* 0x000072370a004986 */ /* 0x0003e2000c101524 */
[C---:B------:R-:W-:Y:S02]  /*75e0*/  ISETP.GT.AND P4, PT, R3.reuse, 0x80, P2 ;  /* 0x000000800300780c */ /* 0x040fe40001784270 */
[----:B------:R-:W-:-:S07]  /*75f0*/  ISETP.GT.AND P2, PT, R3, 0x88, P2 ;  /* 0x000000880300780c */ /* 0x000fce0001744270 */
[----:B------:R1:W-:Y:S04]  /*7600*/  @P5 STG.E.U16 desc[UR36][R4.64+0x60], R40 ;  /* 0x0000602804005986 */ /* 0x0003e8000c101524 */
[----:B------:R1:W-:Y:S01]  /*7610*/  @P4 STG.E.U16 desc[UR36][R4.64+0x62], R41 ;  /* 0x0000622904004986 */ /* 0x0003e2000c101524 */
[C---:B------:R-:W-:Y:S02]  /*7620*/  ISETP.GT.AND P4, PT, R3.reuse, 0x80, P0 ;  /* 0x000000800300780c */ /* 0x040fe40000784270 */
[C---:B------:R-:W-:Y:S01]  /*7630*/  ISETP.GT.AND P0, PT, R3.reuse, 0x88, P0 ;  /* 0x000000880300780c */ /* 0x040fe20000704270 */
[----:B------:R1:W-:Y:S01]  /*7640*/  @P3 STG.E.U16 desc[UR36][R12.64+0x60], R42 ;  /* 0x0000602a0c003986 */ /* 0x0003e2000c101524 */
[C---:B------:R-:W-:Y:S02]  /*7650*/  ISETP.GT.AND P3, PT, R3.reuse, 0x80, P1 ;  /* 0x000000800300780c */ /* 0x040fe40000f64270 */
[----:B------:R-:W-:Y:S01]  /*7660*/  ISETP.GT.AND P1, PT, R3, 0x88, P1 ;  /* 0x000000880300780c */ /* 0x000fe20000f24270 */
[----:B------:R1:W-:Y:S06]  /*7670*/  @P2 STG.E.U16 desc[UR36][R12.64+0x62], R43 ;  /* 0x0000622b0c002986 */ /* 0x0003ec000c101524 */
[----:B------:R1:W-:Y:S04]  /*7680*/  @P4 STG.E.U16 desc[UR36][R4.64+0x70], R44 ;  /* 0x0000702c04004986 */ /* 0x0003e8000c101524 */
[----:B------:R1:W-:Y:S01]  /*7690*/  @P3 STG.E.U16 desc[UR36][R4.64+0x72], R45 ;  /* 0x0000722d04003986 */ /* 0x0003e2000c101524 */
[----:B------:R-:W-:-:S03]  /*76a0*/  ISETP.GT.AND P3, PT, R6, 0x40, PT ;  /* 0x000000400600780c */ /* 0x000fc60003f64270 */
[----:B------:R1:W-:Y:S01]  /*76b0*/  @P0 STG.E.U16 desc[UR36][R12.64+0x70], R46 ;  /* 0x0000702e0c000986 */ /* 0x0003e2000c101524 */
[----:B------:R-:W-:Y:S02]  /*76c0*/  ISETP.GT.AND P0, PT, R6, 0x41, PT ;  /* 0x000000410600780c */ /* 0x000fe40003f04270 */
[C---:B------:R-:W-:Y:S01]  /*76d0*/  ISETP.GT.AND P4, PT, R3.reuse, 0x8, P3 ;  /* 0x000000080300780c */ /* 0x040fe20001f84270 */
[----:B------:R1:W-:Y:S01]  /*76e0*/  @P1 STG.E.U16 desc[UR36][R12.64+0x72], R47 ;  /* 0x0000722f0c001986 */ /* 0x0003e2000c101524 */
[C---:B------:R-:W-:Y:S02]  /*76f0*/  ISETP.GT.AND P1, PT, R3.reuse, RZ, P3 ;  /* 0x000000ff0300720c */ /* 0x040fe40001f24270 */
[C---:B------:R-:W-:Y:S02]  /*7700*/  ISETP.GT.AND P2, PT, R3.reuse, RZ, P0 ;  /* 0x000000ff0300720c */ /* 0x040fe40000744270 */
[----:B------:R-:W-:-:S09]  /*7710*/  ISETP.GT.AND P5, PT, R3, 0x8, P0 ;  /* 0x000000080300780c */ /* 0x000fd200007a4270 */
[----:B------:R1:W-:Y:S01]  /*7720*/  @P1 STG.E.U16 desc[UR36][R8.64+0x80], R32 ;  /* 0x0000802008001986 */ /* 0x0003e2000c101524 */
[----:B------:R-:W-:-:S03]  /*7730*/  ISETP.GT.AND P1, PT, R6, 0x48, PT ;  /* 0x000000480600780c */ /* 0x000fc60003f24270 */
[----:B------:R1:W-:Y:S01]  /*7740*/  @P2 STG.E.U16 desc[UR36][R8.64+0x82], R33 ;  /* 0x0000822108002986 */ /* 0x0003e2000c101524 */
[----:B------:R-:W-:-:S03]  /*7750*/  ISETP.GT.AND P2, PT, R6, 0x49, PT ;  /* 0x000000490600780c */ /* 0x000fc60003f44270 */
[----:B------:R1:W-:Y:S01]  /*7760*/  @P4 STG.E.U16 desc[UR36][R10.64+0x80], R34 ;  /* 0x000080220a004986 */ /* 0x0003e2000c101524 */
[----:B------:R-:W-:-:S03]  /*7770*/  ISETP.GT.AND P4, PT, R3, RZ, P2 ;  /* 0x000000ff0300720c */ /* 0x000fc60001784270 */
[----:B------:R1:W-:Y:S01]  /*7780*/  @P5 STG.E.U16 desc[UR36][R10.64+0x82], R35 ;  /* 0x000082230a005986 */ /* 0x0003e2000c101524 */
[----:B------:R-:W-:-:S09]  /*7790*/  ISETP.GT.AND P5, PT, R3, RZ, P1 ;  /* 0x000000ff0300720c */ /* 0x000fd20000fa4270 */
        /* <DEDUP_REMOVED lines=10> */
[----:B------:R1:W-:Y:S01]  /*7840*/  @P4 STG.E.U16 desc[UR36][R4.64+0x80], R24 ;  /* 0x0000801804004986 */ /* 0x0003e2000c101524 */
[C---:B------:R-:W-:Y:S02]  /*7850*/  ISETP.GT.AND P4, PT, R3.reuse, 0x80, P1 ;  /* 0x000000800300780c */ /* 0x040fe40000f84270 */
[C---:B------:R-:W-:Y:S01]  /*7860*/  ISETP.GT.AND P1, PT, R3.reuse, 0x88, P1 ;  /* 0x000000880300780c */ /* 0x040fe20000f24270 */
[----:B------:R1:W-:Y:S01]  /*7870*/  @P5 STG.E.U16 desc[UR36][R4.64+0x82], R25 ;  /* 0x0000821904005986 */ /* 0x0003e2000c101524 */
[C---:B------:R-:W-:Y:S02]  /*7880*/  ISETP.GT.AND P5, PT, R3.reuse, 0x80, P2 ;  /* 0x000000800300780c */ /* 0x040fe400017a4270 */
[----:B------:R-:W-:Y:S01]  /*7890*/  ISETP.GT.AND P2, PT, R3, 0x88, P2 ;  /* 0x000000880300780c */ /* 0x000fe20001744270 */
[----:B------:R1:W-:Y:S04]  /*78a0*/  @P3 STG.E.U16 desc[UR36][R12.64+0x80], R26 ;  /* 0x0000801a0c003986 */ /* 0x0003e8000c101524 */
[----:B------:R1:W-:Y:S04]  /*78b0*/  @P0 STG.E.U16 desc[UR36][R12.64+0x82], R27 ;  /* 0x0000821b0c000986 */ /* 0x0003e8000c101524 */
[----:B------:R1:W-:Y:S04]  /*78c0*/  @P4 STG.E.U16 desc[UR36][R4.64+0x90], R28 ;  /* 0x0000901c04004986 */ /* 0x0003e8000c101524 */
[----:B------:R1:W-:Y:S04]  /*78d0*/  @P5 STG.E.U16 desc[UR36][R4.64+0x92], R29 ;  /* 0x0000921d04005986 */ /* 0x0003e8000c101524 */
[----:B------:R1:W-:Y:S04]  /*78e0*/  @P1 STG.E.U16 desc[UR36][R12.64+0x90], R30 ;  /* 0x0000901e0c001986 */ /* 0x0003e8000c101524 */
[----:B------:R1:W-:Y:S02]  /*78f0*/  @P2 STG.E.U16 desc[UR36][R12.64+0x92], R31 ;  /* 0x0000921f0c002986 */ /* 0x0003e4000c101524 */
.L_x_185:
[----:B------:R-:W-:Y:S05]  /*7900*/  BSYNC B0 ;  /* 0x0000000000007941 */ /* 0x000fea0003800000 */
.L_x_29:
[----:B------:R-:W-:Y:S01]  /*7910*/  ULDC UR4, c[0x0][0xc] ;  /* 0x0000030000047ab9 */ /* 0x000fe20000000800 */
[----:B------:R-:W-:Y:S01]  /*7920*/  ULDC UR5, c[0x0][0x10] ;  /* 0x0000040000057ab9 */ /* 0x000fe20000000800 */
[----:B------:R-:W2:Y:S01]  /*7930*/  LDC R3, c[0x0][0x14] ;  /* 0x00000500ff037b82 */ /* 0x000ea20000000800 */
[----:B------:R-:W-:Y:S01]  /*7940*/  UIMAD.WIDE.U32 UR4, UR4, UR5, URZ ;  /* 0x00000005040472a5 */ /* 0x000fe2000f8e003f */
[----:B------:R-:W-:Y:S02]  /*7950*/  IMAD.MOV.U32 R107, RZ, RZ, -0x1 ;  /* 0xffffffffff6b7424 */ /* 0x000fe400078e00ff */
[----:B------:R-:W-:-:S03]  /*7960*/  IMAD.MOV.U32 R23, RZ, RZ, -0x1 ;  /* 0xffffffffff177424 */ /* 0x000fc600078e00ff */
[----:B--2---:R-:W-:-:S04]  /*7970*/  IMAD.WIDE.U32 R16, R3, UR4, R16 ;  /* 0x0000000403107c25 */ /* 0x004fc8000f8e0010 */
[----:B------:R-:W-:Y:S01]  /*7980*/  IMAD R3, R3, UR5, RZ ;  /* 0x0000000503037c24 */ /* 0x000fe2000f8e02ff */
[----:B------:R-:W-:Y:S02]  /*7990*/  ULDC.64 UR4, c[0x0][0x650] ;  /* 0x0001940000047ab9 */ /* 0x000fe40000000a00 */
[----:B------:R-:W-:Y:S01]  /*79a0*/  ISETP.GE.U32.AND P0, PT, R16, UR4, PT ;  /* 0x0000000410007c0c */ /* 0x000fe2000bf06070 */
[--C-:B------:R-:W-:Y:S01]  /*79b0*/  IMAD.IADD R17, R17, 0x1, R3.reuse ;  /* 0x0000000111117824 */ /* 0x100fe200078e0203 */
[----:B------:R-:W-:-:S04]  /*79c0*/  PRMT R3, RZ, 0x7610, R3 ;  /* 0x00007610ff037816 */ /* 0x000fc80000000003 */
[----:B------:R-:W-:-:S13]  /*79d0*/  ISETP.GE.U32.AND.EX P0, PT, R17, UR5, PT, P0 ;  /* 0x0000000511007c0c */ /* 0x000fda000bf06100 */
[----:B------:R-:W-:Y:S05]  /*79e0*/  @P0 BRA `(.L_x_186) ;  /* 0x0000000400640947 */ /* 0x000fea0003800000 */
[----:B-1-3--:R-:W1:Y:S01]  /*79f0*/  S2R R12, SR_CTAID.X ;  /* 0x00000000000c7919 */ /* 0x00ae620000002500 */
[----:B0-----:R-:W0:Y:S01]  /*7a00*/  LDC.64 R10, c[0x0][0x628] ;  /* 0x00018a00ff0a7b82 */ /* 0x001e220000000a00 */
[----:B------:R-:W-:Y:S01]  /*7a10*/  ULDC UR4, c[0x0][0x150] ;  /* 0x0000540000047ab9 */ /* 0x000fe20000000800 */
[----:B------:R-:W-:Y:S01]  /*7a20*/  IMAD.MOV.U32 R8, RZ, RZ, R16 ;  /* 0x000000ffff087224 */ /* 0x000fe200078e0010 */
[----:B------:R-:W2:Y:S01]  /*7a30*/  S2R R24, SR_CTAID.Y ;  /* 0x0000000000187919 */ /* 0x000ea20000002600 */
[----:B------:R-:W-:-:S04]  /*7a40*/  IMAD.MOV.U32 R9, RZ, RZ, R17 ;  /* 0x000000ffff097224 */ /* 0x000fc800078e0011 */
[----:B------:R-:W3:Y:S08]  /*7a50*/  LDC R21, c[0x0][0x144] ;  /* 0x00005100ff157b82 */ /* 0x000ef00000000800 */
[----:B------:R-:W2:Y:S08]  /*7a60*/  LDC R0, c[0x0][0x630] ;  /* 0x00018c00ff007b82 */ /* 0x000eb00000000800 */
[----:B----4-:R-:W4:Y:S01]  /*7a70*/  LDC.64 R14, c[0x0][0x620] ;  /* 0x00018800ff0e7b82 */ /* 0x010f220000000a00 */
[----:B0-----:R-:W-:-:S04]  /*7a80*/  ISETP.NE.U32.AND P0, PT, R10, RZ, PT ;  /* 0x000000ff0a00720c */ /* 0x001fc80003f05070 */
[----:B------:R-:W-:Y:S02]  /*7a90*/  ISETP.NE.AND.EX P0, PT, R11, RZ, PT, P0 ;  /* 0x000000ff0b00720c */ /* 0x000fe40003f05300 */
[----:B-1----:R-:W-:-:S05]  /*7aa0*/  I2FP.F32.U32 R3, R12 ;  /* 0x0000000c00037245 */ /* 0x002fca0000201000 */
[----:B------:R-:W-:-:S04]  /*7ab0*/  FMUL R3, R3, UR4 ;  /* 0x0000000403037c20 */ /* 0x000fc80008400000 */
[----:B------:R0:W1:Y:S02]  /*7ac0*/  F2I.U32.TRUNC.NTZ R20, R3 ;  /* 0x0000000300147305 */ /* 0x000064000020f000 */
[----:B--23--:R-:W-:Y:S05]  /*7ad0*/  @!P0 BRA `(.L_x_187) ;  /* 0x0000000000288947 */ /* 0x00cfea0003800000 */
[----:B0-----:R-:W0:Y:S02]  /*7ae0*/  LDC R3, c[0x0][0x634] ;  /* 0x00018d00ff037b82 */ /* 0x001e240000000800 */
        /* <DEDUP_REMOVED lines=9> */
.L_x_187:
[----:B------:R-:W2:Y:S01]  /*7b80*/  LDC.64 R28, c[0x0][0x640] ;  /* 0x00019000ff1c7b82 */ /* 0x000ea20000000a00 */
[-CC-:B------:R-:W-:Y:S01]  /*7b90*/  SHF.R.U64 R23, R8, R0.reuse, R9.reuse ;  /* 0x0000000008177219 */ /* 0x180fe20000001209 */
[----:B-1----:R-:W-:Y:S01]  /*7ba0*/  IMAD.MOV R20, RZ, RZ, -R20 ;  /* 0x000000ffff147224 */ /* 0x002fe200078e0a14 */
[----:B------:R-:W-:Y:S01]  /*7bb0*/  SHF.R.U32.HI R0, RZ, R0, R9 ;  /* 0x00000000ff007219 */ /* 0x000fe20000011609 */
[----:B------:R-:W-:Y:S01]  /*7bc0*/  ULDC UR4, c[0x0][0x154] ;  /* 0x0000550000047ab9 */ /* 0x000fe20000000800 */
[----:B0-----:R-:W-:Y:S01]  /*7bd0*/  IADD3 R3, P0, RZ, -R23, RZ ;  /* 0x80000017ff037210 */ /* 0x001fe20007f1e0ff */
[----:B------:R-:W-:Y:S02]  /*7be0*/  IMAD R21, R21, R20, R12 ;  /* 0x0000001415157224 */ /* 0x000fe400078e020c */
[----:B------:R-:W0:Y:S01]  /*7bf0*/  LDC R6, c[0x0][0x618] ;  /* 0x00018600ff067b82 */ /* 0x000e220000000800 */
[----:B------:R-:W-:Y:S02]  /*7c00*/  IMAD.MOV.U32 R7, RZ, RZ, 0x1 ;  /* 0x00000001ff077424 */ /* 0x000fe400078e00ff */
[----:B------:R-:W-:-:S04]  /*7c10*/  IMAD.X R5, RZ, RZ, ~R0, P0 ;  /* 0x000000ffff057224 */ /* 0x000fc800000e0e00 */
[-C--:B----4-:R-:W-:Y:S01]  /*7c20*/  IMAD R0, R5, R14.reuse, RZ ;  /* 0x0000000e05007224 */ /* 0x090fe200078e02ff */
[----:B------:R-:W1:Y:S01]  /*7c30*/  LDC R8, c[0x0][0x608] ;  /* 0x00018200ff087b82 */ /* 0x000e620000000800 */
[----:B------:R-:W-:-:S04]  /*7c40*/  IMAD.WIDE.U32 R4, R3, R14, R16 ;  /* 0x0000000e03047225 */ /* 0x000fc800078e0010 */
[----:B------:R-:W-:Y:S01]  /*7c50*/  IMAD R3, R3, R15, R0 ;  /* 0x0000000f03037224 */ /* 0x000fe200078e0200 */
[----:B------:R-:W-:Y:S02]  /*7c60*/  I2FP.F32.U32 R0, R24 ;  /* 0x0000001800007245 */ /* 0x000fe40000201000 */
[----:B------:R-:W3:Y:S01]  /*7c70*/  LDC R26, c[0x0][0x658] ;  /* 0x00019600ff1a7b82 */ /* 0x000ee20000000800 */
[----:B------:R-:W-:Y:S01]  /*7c80*/  IMAD.IADD R3, R5, 0x1, R3 ;  /* 0x0000000105037824 */ /* 0x000fe200078e0203 */
[----:B--2---:R-:W-:Y:S01]  /*7c90*/  ISETP.NE.U32.AND P0, PT, R28, RZ, PT ;  /* 0x000000ff1c00720c */ /* 0x004fe20003f05070 */
[----:B------:R-:W-:Y:S01]  /*7ca0*/  FMUL R0, R0, UR4 ;  /* 0x0000000400007c20 */ /* 0x000fe20008400000 */
[----:B------:R-:W-:Y:S02]  /*7cb0*/  IMAD.MOV.U32 R5, RZ, RZ, -0x1 ;  /* 0xffffffffff057424 */ /* 0x000fe400078e00ff */
[----:B------:R-:W-:Y:S01]  /*7cc0*/  ISETP.NE.AND.EX P0, PT, R29, RZ, PT, P0 ;  /* 0x000000ff1d00720c */ /* 0x000fe20003f05300 */
[----:B------:R2:W4:Y:S01]  /*7cd0*/  F2I.U32.TRUNC.NTZ R13, R0 ;  /* 0x00000000000d7305 */ /* 0x000522000020f000 */
[----:B------:R-:W2:Y:S01]  /*7ce0*/  LDC R15, c[0x0][0x148] ;  /* 0x00005200ff0f7b82 */ /* 0x000ea20000000800 */
[----:B0-----:R-:W-:-:S02]  /*7cf0*/  SHF.R.U64 R12, R4, R6, R3 ;  /* 0x00000006040c7219 */ /* 0x001fc40000001203 */
[----:B------:R-:W-:-:S05]  /*7d00*/  SHF.R.U32.HI R3, RZ, R6, R3 ;  /* 0x00000006ff037219 */ /* 0x000fca0000011603 */
[----:B------:R-:W0:Y:S01]  /*7d10*/  LDC R20, c[0x0][0x600] ;  /* 0x00018000ff147b82 */ /* 0x000e220000000800 */
[-CC-:B-1----:R-:W-:Y:S02]  /*7d20*/  SHF.R.U64 R10, R12, R8.reuse, R3.reuse ;  /* 0x000000080c0a7219 */ /* 0x182fe40000001203 */
[----:B------:R-:W-:-:S05]  /*7d30*/  SHF.R.U32.HI R3, RZ, R8, R3 ;  /* 0x00000008ff037219 */ /* 0x000fca0000011603 */
[----:B------:R-:W1:Y:S01]  /*7d40*/  LDC R27, c[0x0][0x648] ;  /* 0x00019200ff1b7b82 */ /* 0x000e620000000800 */
[-C--:B---3--:R-:W-:Y:S02]  /*7d50*/  SHF.L.U32 R4, R5, R26.reuse, RZ ;  /* 0x0000001a05047219 */ /* 0x088fe400000006ff */
[-CC-:B------:R-:W-:Y:S02]  /*7d60*/  SHF.R.U64 R14, R10, R26.reuse, R3.reuse ;  /* 0x0000001a0a0e7219 */ /* 0x180fe40000001203 */
[----:B------:R-:W-:Y:S02]  /*7d70*/  SHF.R.U32.HI R5, RZ, R26, R3 ;  /* 0x0000001aff057219 */ /* 0x000fe40000011603 */
[----:B------:R-:W-:Y:S01]  /*7d80*/  LOP3.LUT R25, RZ, R4, RZ, 0x33, !PT ;  /* 0x00000004ff197212 */ /* 0x000fe200078e33ff */
[----:B------:R-:W3:Y:S01]  /*7d90*/  LDC R30, c[0x0][0x638] ;  /* 0x00018e00ff1e7b82 */ /* 0x000ee20000000800 */
[----:B------:R-:W-:Y:S01]  /*7da0*/  SHF.L.U32 R26, R7, R26, RZ ;  /* 0x0000001a071a7219 */ /* 0x000fe200000006ff */
[----:B------:R-:W-:-:S06]  /*7db0*/  IMAD.MOV.U32 R4, RZ, RZ, R14 ;  /* 0x000000ffff047224 */ /* 0x000fcc00078e000e */
[----:B------:R-:W0:Y:S01]  /*7dc0*/  LDC R31, c[0x0][0x610] ;  /* 0x00018400ff1f7b82 */ /* 0x000e220000000800 */
[----:B----4-:R-:W-:Y:S05]  /*7dd0*/  @!P0 BRA `(.L_x_188) ;  /* 0x0000000000288947 */ /* 0x010fea0003800000 */
[----:B------:R-:W4:Y:S02]  /*7de0*/  LDC R3, c[0x0][0x64c] ;  /* 0x00019300ff037b82 */ /* 0x000f240000000800 */
[----:B----4-:R-:W-:-:S05]  /*7df0*/  IADD3 R3, P0, R14, R3, RZ ;  /* 0x000000030e037210 */ /* 0x010fca0007f1e0ff */
        /* <DEDUP_REMOVED lines=8> */
.L_x_188:
[----:B------:R-:W-:Y:S01]  /*7e80*/  ISETP.NE.AND P0, PT, R2, 0x1, PT ;  /* 0x000000010200780c */ /* 0x000fe20003f05270 */
[----:B0-----:R-:W-:Y:S01]  /*7e90*/  VIADD R7, R20, 0xffffffff ;  /* 0xffffffff14077836 */ /* 0x001fe20000000000 */
[----:B-12---:R-:W-:Y:S01]  /*7ea0*/  SHF.R.U64 R0, R4, R27, R5 ;  /* 0x0000001b04007219 */ /* 0x006fe20000001205 */
[----:B------:R-:W-:Y:S01]  /*7eb0*/  IMAD.MOV R13, RZ, RZ, -R13 ;  /* 0x000000ffff0d7224 */ /* 0x000fe200078e0a0d */
[----:B------:R-:W-:Y:S01]  /*7ec0*/  LOP3.LUT R5, R10, R25, RZ, 0xc0, !PT ;  /* 0x000000190a057212 */ /* 0x000fe200078ec0ff */
[----:B------:R-:W-:Y:S01]  /*7ed0*/  IMAD.MOV.U32 R4, RZ, RZ, 0x1 ;  /* 0x00000001ff047424 */ /* 0x000fe200078e00ff */
[----:B------:R-:W-:Y:S01]  /*7ee0*/  LOP3.LUT R12, R12, R7, RZ, 0xc0, !PT ;  /* 0x000000070c0c7212 */ /* 0x000fe200078ec0ff */
[----:B------:R-:W-:Y:S02]  /*7ef0*/  IMAD.MOV R3, RZ, RZ, -R0 ;  /* 0x000000ffff037224 */ /* 0x000fe400078e0a00 */
[----:B------:R-:W-:Y:S02]  /*7f00*/  IMAD R0, R26, R0, R5 ;  /* 0x000000001a007224 */ /* 0x000fe400078e0205 */
[----:B---3--:R-:W-:-:S02]  /*7f10*/  IMAD R3, R3, R30, R14 ;  /* 0x0000001e03037224 */ /* 0x008fc400078e020e */
[----:B------:R-:W-:Y:S02]  /*7f20*/  @P0 IMAD R21, R15, R13, R24 ;  /* 0x0000000d0f150224 */ /* 0x000fe400078e0218 */
[----:B------:R-:W-:Y:S01]  /*7f30*/  IMAD R5, R3, R20, R12 ;  /* 0x0000001403057224 */ /* 0x000fe200078e020c */
[----:B------:R-:W-:Y:S01]  /*7f40*/  PRMT R3, R4, 0x7610, R3 ;  /* 0x0000761004037816 */ /* 0x000fe20000000003 */
[----:B------:R-:W-:-:S05]  /*7f50*/  IMAD R0, R0, R31, R21 ;  /* 0x0000001f00007224 */ /* 0x000fca00078e0215 */
[----:B------:R-:W-:Y:S02]  /*7f60*/  SEL R107, R5, R0, !P0 ;  /* 0x00000000056b7207 */ /* 0x000fe40004000000 */
[----:B------:R-:W-:-:S07]  /*7f70*/  SEL R0, R0, R5, !P0 ;  /* 0x0000000500007207 */ /* 0x000fce0004000000 */
.L_x_186:
[----:B------:R-:W-:Y:S01]  /*7f80*/  LOP3.LUT P0, RZ, R3, 0xff, RZ, 0xc0, !PT ;  /* 0x000000ff03ff7812 */ /* 0x000fe2000780c0ff */
[----:B------:R-:W-:-:S12]  /*7f90*/  IMAD.MOV.U32 R106, RZ, RZ, R0 ;  /* 0x000000ffff6a7224 */ /* 0x000fd800078e0000 */
[----:B------:R-:W-:Y:S05]  /*7fa0*/  @P0 BRA `(.L_x_189) ;  /* 0xffffff90001c0947 */ /* 0x000fea000383ffff */
[----:B------:R-:W-:Y:S05]  /*7fb0*/  EXIT ;  /* 0x000000000000794d */ /* 0x000fea0003800000 */
.L_x_4:
[----:B0-----:R-:W-:Y:S01]  /*7fc0*/  ULDC.64 UR4, c[0x0][0x650] ;  /* 0x0001940000047ab9 */ /* 0x001fe20000000a00 */
        /* <DEDUP_REMOVED lines=25> */
.L_x_191:
[--C-:B------:R-:W-:Y:S01]  /*8160*/  SHF.R.U64 R12, R10, R14, R11.reuse ;  /* 0x0000000e0a0c7219 */ /* 0x100fe2000000120b */
[----:B------:R-:W0:Y:S01]  /*8170*/  LDC R22, c[0x0][0x618] ;  /* 0x00018600ff167b82 */ /* 0x000e220000000800 */
[----:B------:R-:W-:Y:S01]  /*8180*/  I2FP.F32.U32 R6, R4 ;  /* 0x0000000400067245 */ /* 0x000fe20000201000 */
[----:B------:R-:W-:Y:S01]  /*8190*/  ULDC UR4, c[0x0][0x150] ;  /* 0x0000540000047ab9 */ /* 0x000fe20000000800 */
[----:B------:R-:W-:Y:S02]  /*81a0*/  SHF.R.U32.HI R5, RZ, R14, R11 ;  /* 0x0000000eff057219 */ /* 0x000fe4000001160b */
[----:B------:R-:W-:Y:S01]  /*81b0*/  IADD3 R9, P0, RZ, -R12, RZ ;  /* 0x8000000cff097210 */ /* 0x000fe20007f1e0ff */
[----:B------:R-:W-:Y:S01]  /*81c0*/  FMUL R11, R6, UR4 ;  /* 0x00000004060b7c20 */ /* 0x000fe20008400000 */
[----:B------:R-:W-:Y:S01]  /*81d0*/  ULDC UR4, c[0x0][0x154] ;  /* 0x0000550000047ab9 */ /* 0x000fe20000000800 */
[----:B------:R-:W1:Y:S02]  /*81e0*/  LDC.64 R24, c[0x0][0x640] ;  /* 0x00019000ff187b82 */ /* 0x000e640000000a00 */
[----:B------:R-:W-:-:S02]  /*81f0*/  IMAD.X R5, RZ, RZ, ~R5, P0 ;  /* 0x000000ffff057224 */ /* 0x000fc400000e0e05 */
[----:B------:R-:W2:Y:S01]  /*8200*/  F2I.U32.TRUNC.NTZ R11, R11 ;  /* 0x0000000b000b7305 */ /* 0x000ea2000020f000 */
[----:B------:R-:W-:-:S03]  /*8210*/  IMAD.WIDE.U32 R6, R9, R20, R16 ;  /* 0x0000001409067225 */ /* 0x000fc600078e0010 */
[----:B------:R-:W3:Y:S01]  /*8220*/  LDC R13, c[0x0][0x144] ;  /* 0x00005100ff0d7b82 */ /* 0x000ee20000000800 */
[----:B------:R-:W-:-:S04]  /*8230*/  IMAD R8, R5, R20, RZ ;  /* 0x0000001405087224 */ /* 0x000fc800078e02ff */
[----:B------:R-:W-:Y:S02]  /*8240*/  IMAD R5, R9, R21, R8 ;  /* 0x0000001509057224 */ /* 0x000fe400078e0208 */
[----:B------:R-:W-:Y:S01]  /*8250*/  IMAD.MOV.U32 R8, RZ, RZ, -0x1 ;  /* 0xffffffffff087424 */ /* 0x000fe200078e00ff */
[----:B------:R-:W4:Y:S01]  /*8260*/  LDC R14, c[0x0][0x608] ;  /* 0x00018200ff0e7b82 */ /* 0x000f220000000800 */
[----:B------:R-:W-:Y:S01]  /*8270*/  IMAD.IADD R5, R7, 0x1, R5 ;  /* 0x0000000107057824 */ /* 0x000fe200078e0205 */
[----:B------:R-:W-:-:S04]  /*8280*/  I2FP.F32.U32 R7, R3 ;  /* 0x0000000300077245 */ /* 0x000fc80000201000 */
[-C--:B0-----:R-:W-:Y:S01]  /*8290*/  SHF.R.U64 R10, R6, R22.reuse, R5 ;  /* 0x00000016060a7219 */ /* 0x081fe20000001205 */
[----:B--2---:R-:W-:Y:S01]  /*82a0*/  IMAD.MOV R6, RZ, RZ, -R11 ;  /* 0x000000ffff067224 */ /* 0x004fe200078e0a0b */
[----:B------:R-:W0:Y:S01]  /*82b0*/  LDC R9, c[0x0][0x658] ;  /* 0x00019600ff097b82 */ /* 0x000e220000000800 */
[----:B-1----:R-:W-:Y:S01]  /*82c0*/  ISETP.NE.U32.AND P0, PT, R24, RZ, PT ;  /* 0x000000ff1800720c */ /* 0x002fe20003f05070 */
[----:B------:R-:W-:Y:S01]  /*82d0*/  FMUL R7, R7, UR4 ;  /* 0x0000000407077c20 */ /* 0x000fe20008400000 */
[----:B------:R-:W-:Y:S02]  /*82e0*/  SHF.R.U32.HI R5, RZ, R22, R5 ;  /* 0x00000016ff057219 */ /* 0x000fe40000011605 */
[----:B------:R-:W-:-:S03]  /*82f0*/  ISETP.NE.AND.EX P0, PT, R25, RZ, PT, P0 ;  /* 0x000000ff1900720c */ /* 0x000fc60003f05300 */
[----:B------:R-:W1:Y:S01]  /*8300*/  LDC R20, c[0x0][0x148] ;  /* 0x00005200ff147b82 */ /* 0x000e620000000800 */
[----:B---3--:R-:W-:Y:S02]  /*8310*/  IMAD R23, R13, R6, R4 ;  /* 0x000000060d177224 */ /* 0x008fe400078e0204 */
[----:B------:R-:W-:-:S05]  /*8320*/  IMAD.MOV.U32 R6, RZ, RZ, 0x1 ;  /* 0x00000001ff067424 */ /* 0x000fca00078e00ff */
[----:B------:R-:W2:Y:S01]  /*8330*/  LDC R21, c[0x0][0x600] ;  /* 0x00018000ff157b82 */ /* 0x000ea20000000800 */
[-CC-:B----4-:R-:W-:Y:S02]  /*8340*/  SHF.R.U64 R13, R10, R14.reuse, R5.reuse ;  /* 0x0000000e0a0d7219 */ /* 0x190fe40000001205 */
[----:B------:R-:W-:Y:S02]  /*8350*/  SHF.R.U32.HI R4, RZ, R14, R5 ;  /* 0x0000000eff047219 */ /* 0x000fe40000011605 */
[----:B------:R3:W4:Y:S03]  /*8360*/  F2I.U32.TRUNC.NTZ R14, R7 ;  /* 0x00000007000e7305 */ /* 0x000726000020f000 */
[----:B------:R-:W1:Y:S01]  /*8370*/  LDC R26, c[0x0][0x648] ;  /* 0x00019200ff1a7b82 */ /* 0x000e620000000800 */
[-C--:B0-----:R-:W-:Y:S02]  /*8380*/  SHF.R.U64 R15, R13, R9.reuse, R4 ;  /* 0x000000090d0f7219 */ /* 0x081fe40000001204 */
[----:B------:R-:W-:-:S02]  /*8390*/  SHF.L.U32 R8, R8, R9, RZ ;  /* 0x0000000908087219 */ /* 0x000fc400000006ff */
[-C--:B------:R-:W-:Y:S01]  /*83a0*/  SHF.R.U32.HI R5, RZ, R9.reuse, R4 ;  /* 0x00000009ff057219 */ /* 0x080fe20000011604 */
[----:B------:R-:W-:Y:S01]  /*83b0*/  IMAD.MOV.U32 R4, RZ, RZ, R15 ;  /* 0x000000ffff047224 */ /* 0x000fe200078e000f */
[----:B------:R-:W-:Y:S01]  /*83c0*/  SHF.L.U32 R22, R6, R9, RZ ;  /* 0x0000000906167219 */ /* 0x000fe200000006ff */
[----:B------:R-:W0:Y:S01]  /*83d0*/  LDC R27, c[0x0][0x638] ;  /* 0x00018e00ff1b7b82 */ /* 0x000e220000000800 */
[----:B------:R-:W-:-:S07]  /*83e0*/  LOP3.LUT R28, RZ, R8, RZ, 0x33, !PT ;  /* 0x00000008ff1c7212 */ /* 0x000fce00078e33ff */
        /* <DEDUP_REMOVED lines=12> */
.L_x_192:
[----:B------:R-:W-:Y:S01]  /*84b0*/  ISETP.NE.AND P0, PT, R2, 0x1, PT ;  /* 0x000000010200780c */ /* 0x000fe20003f05270 */
[----:B--2---:R-:W-:Y:S01]  /*84c0*/  VIADD R7, R21, 0xffffffff ;  /* 0xffffffff15077836 */ /* 0x004fe20000000000 */
[----:B-1----:R-:W-:Y:S01]  /*84d0*/  SHF.R.U64 R5, R4, R26, R5 ;  /* 0x0000001a04057219 */ /* 0x002fe20000001205 */
[----:B------:R-:W-:Y:S01]  /*84e0*/  IMAD.MOV R14, RZ, RZ, -R14 ;  /* 0x000000ffff0e7224 */ /* 0x000fe200078e0a0e */
[----:B------:R-:W-:Y:S01]  /*84f0*/  LOP3.LUT R4, R13, R28, RZ, 0xc0, !PT ;  /* 0x0000001c0d047212 */ /* 0x000fe200078ec0ff */
[----:B------:R-:W-:Y:S01]  /*8500*/  IMAD.MOV.U32 R8, RZ, RZ, R12 ;  /* 0x000000ffff087224 */ /* 0x000fe200078e000c */
[----:B------:R-:W-:Y:S01]  /*8510*/  LOP3.LUT R10, R10, R7, RZ, 0xc0, !PT ;  /* 0x000000070a0a7212 */ /* 0x000fe200078ec0ff */
[----:B------:R-:W-:Y:S02]  /*8520*/  IMAD.MOV R6, RZ, RZ, -R5 ;  /* 0x000000ffff067224 */ /* 0x000fe400078e0a05 */
[----:B------:R-:W-:-:S04]  /*8530*/  IMAD R4, R22, R5, R4 ;  /* 0x0000000516047224 */ /* 0x000fc800078e0204 */
[----:B------:R-:W-:Y:S02]  /*8540*/  @P0 IMAD R23, R20, R14, R3 ;  /* 0x0000000e14170224 */ /* 0x000fe400078e0203 */
[----:B0-----:R-:W-:Y:S02]  /*8550*/  IMAD R3, R6, R27, R15 ;  /* 0x0000001b06037224 */ /* 0x001fe400078e020f */
[----:B------:R-:W-:Y:S02]  /*8560*/  IMAD R7, R4, R29, R23 ;  /* 0x0000001d04077224 */ /* 0x000fe400078e0217 */
[----:B------:R-:W-:Y:S02]  /*8570*/  IMAD R4, R3, R21, R10 ;  /* 0x0000001503047224 */ /* 0x000fe400078e020a */
[----:B------:R-:W-:-:S03]  /*8580*/  IMAD.MOV.U32 R6, RZ, RZ, 0x1 ;  /* 0x00000001ff067424 */ /* 0x000fc600078e00ff */
[----:B------:R-:W-:Y:S02]  /*8590*/  SEL R9, R4, R7, !P0 ;  /* 0x0000000704097207 */ /* 0x000fe40004000000 */
[----:B------:R-:W-:-:S07]  /*85a0*/  SEL R7, R7, R4, !P0 ;  /* 0x0000000407077207 */ /* 0x000fce0004000000 */
.L_x_190:
[----:B------:R-:W-:-:S08]  /*85b0*/  NOP ;  /* 0x0000000000007918 */ /* 0x000fd00000000000 */
[----:B------:R-:W0:-:S00]  /*85c0*/  USETMAXREG.DEALLOC.CTAPOOL 0x28 ;  /* 0x00000028000079c8 */ /* 0x000e0000080e0500 */
[----:B0-----:R-:W-:-:S13]  /*85d0*/  ISETP.NE.AND P0, PT, R0, RZ, PT ;  /* 0x000000ff0000720c */ /* 0x001fda0003f05270 */
[----:B------:R-:W-:Y:S05]  /*85e0*/  @P0 EXIT ;  /* 0x000000000000094d */ /* 0x000fea0003800000 */
[----:B------:R-:W-:Y:S01]  /*85f0*/  LOP3.LUT P0, RZ, R6, 0xff, RZ, 0xc0, !PT ;  /* 0x000000ff06ff7812 */ /* 0x000fe2000780c0ff */
[----:B------:R-:W-:Y:S02]  /*8600*/  IMAD.MOV.U32 R0, RZ, RZ, 0x1 ;  /* 0x00000001ff007424 */ /* 0x000fe400078e00ff */
[----:B------:R-:W-:-:S10]  /*8610*/  IMAD.MOV.U32 R12, RZ, RZ, RZ ;  /* 0x000000ffff0c7224 */ /* 0x000fd400078e00ff */
[----:B------:R-:W-:Y:S05]  /*8620*/  @!P0 BRA `(.L_x_193) ;  /* 0x0000000c00308947 */ /* 0x000fea0003800000 */
[----:B------:R-:W0:Y:S01]  /*8630*/  LDC R0, c[0x0][0x28c] ;  /* 0x0000a300ff007b82 */ /* 0x000e220000000800 */
[----:B------:R-:W-:Y:S01]  /*8640*/  ULDC UR5, c[0x0][0x600] ;  /* 0x0001800000057ab9 */ /* 0x000fe20000000800 */
[----:B------:R-:W-:Y:S01]  /*8650*/  ULDC UR4, c[0x0][0xc] ;  /* 0x0000030000047ab9 */ /* 0x000fe20000000800 */
[----:B------:R-:W-:Y:S01]  /*8660*/  UIADD3 UR16, UR5, -0x1, URZ ;  /* 0xffffffff05107890 */ /* 0x000fe2000fffe03f */
[C---:B------:R-:W-:Y:S01]  /*8670*/  LOP3.LUT P2, RZ, R18.reuse, 0x7f, RZ, 0xc0, !PT ;  /* 0x0000007f12ff7812 */ /* 0x040fe2000784c0ff */
[----:B------:R-:W-:Y:S01]  /*8680*/  ULDC UR6, c[0x0][0x658] ;  /* 0x0001960000067ab9 */ /* 0x000fe20000000800 */
[----:B------:R-:W-:Y:S01]  /*8690*/  ULDC UR5, c[0x0][0x10] ;  /* 0x0000040000057ab9 */ /* 0x000fe20000000800 */
[----:B------:R-:W-:Y:S01]  /*86a0*/  UMOV UR7, 0xffffffff ;  /* 0xffffffff00077882 */ /* 0x000fe20000000000 */
[----:B------:R-:W-:Y:S01]  /*86b0*/  UMOV UR8, 0x1 ;  /* 0x0000000100087882 */ /* 0x000fe20000000000 */
[----:B------:R-:W-:Y:S01]  /*86c0*/  UIMAD.WIDE.U32 UR4, UR4, UR5, URZ ;  /* 0x00000005040472a5 */ /* 0x000fe2000f8e003f */
[----:B------:R-:W-:Y:S01]  /*86d0*/  LOP3.LUT P0, RZ, R18, 0x1f, RZ, 0xc0, !PT ;  /* 0x0000001f12ff7812 */ /* 0x000fe2000780c0ff */
[----:B------:R-:W-:Y:S01]  /*86e0*/  USHF.L.U32 UR7, UR7, UR6, URZ ;  /* 0x0000000607077299 */ /* 0x000fe2000800063f */
[----:B------:R-:W-:Y:S01]  /*86f0*/  BSSY B0, `(.L_x_193) ;  /* 0x00000bf000007945 */ /* 0x000fe20003800000 */
[----:B------:R-:W-:Y:S01]  /*8700*/  USHF.L.U32 UR18, UR8, UR6, URZ ;  /* 0x0000000608127299 */ /* 0x000fe2000800063f */
[----:B------:R-:W-:Y:S01]  /*8710*/  IMAD.MOV.U32 R13, RZ, RZ, 0x1 ;  /* 0x00000001ff0d7424 */ /* 0x000fe200078e00ff */
[----:B------:R-:W-:Y:S01]  /*8720*/  LOP3.LUT R11, R19, 0x2, RZ, 0xfc, !PT ;  /* 0x00000002130b7812 */ /* 0x000fe200078efcff */
[----:B------:R-:W-:Y:S01]  /*8730*/  ULDC UR6, c[0x0][0x14] ;  /* 0x0000050000067ab9 */ /* 0x000fe20000000800 */
[----:B------:R-:W-:Y:S01]  /*8740*/  PLOP3.LUT P0, PT, P0, P2, PT, 0x8a, 0x0 ;  /* 0x000000000000781c */ /* 0x000fe20000705172 */
[----:B------:R-:W-:Y:S01]  /*8750*/  UIMAD.WIDE.U32 UR20, UR4, UR6, URZ ;  /* 0x00000006041472a5 */ /* 0x000fe2000f8e003f */
[----:B------:R-:W-:Y:S01]  /*8760*/  IMAD.MOV.U32 R12, RZ, RZ, RZ ;  /* 0x000000ffff0c7224 */ /* 0x000fe200078e00ff */
[----:B------:R-:W-:-:S02]  /*8770*/  UIMAD UR13, UR5, UR6, URZ ;  /* 0x00000006050d72a4 */ /* 0x000fc4000f8e023f */
[----:B------:R-:W-:Y:S01]  /*8780*/  ULOP3.LUT UR17, URZ, UR7, URZ, 0x33, !UPT ;  /* 0x000000073f117292 */ /* 0x000fe2000f8e333f */
[----:B0-----:R-:W-:Y:S01]  /*8790*/  VIADD R0, R0, 0x1f ;  /* 0x0000001f00007836 */ /* 0x001fe20000000000 */
[----:B------:R-:W-:Y:S01]  /*87a0*/  UIADD3 UR13, UR21, UR13, URZ ;  /* 0x0000000d150d7290 */ /* 0x000fe2000fffe03f */
[----:B------:R-:W-:-:S03]  /*87b0*/  ULDC.64 UR22, c[0x0][0x198] ;  /* 0x0000660000167ab9 */ /* 0x000fc60000000a00 */
[----:B------:R-:W-:-:S04]  /*87c0*/  SHF.R.S32.HI R3, RZ, 0x1f, R0 ;  /* 0x0000001fff037819 */ /* 0x000fc80000011400 */
[----:B------:R-:W-:Y:S01]  /*87d0*/  LEA.HI R3, R3, R0, RZ, 0x5 ;  /* 0x0000000003037211 */ /* 0x000fe200078f28ff */
[----:B------:R-:W-:-:S03]  /*87e0*/  IMAD.MOV.U32 R0, RZ, RZ, 0x1 ;  /* 0x00000001ff007424 */ /* 0x000fc600078e00ff */
[----:B------:R-:W-:-:S05]  /*87f0*/  SHF.R.S32.HI R3, RZ, 0x5, R3 ;  /* 0x00000005ff037819 */ /* 0x000fca0000011403 */
[----:B------:R-:W-:-:S07]  /*8800*/  VIADD R10, R3, 0x1 ;  /* 0x00000001030a7836 */ /* 0x000fce0000000000 */
.L_x_205:
[----:B------:R-:W-:-:S03]  /*8810*/  UMOV UR4, 0xffffffff ;  /* 0xffffffff00047882 */ /* 0x000fc60000000000 */
[----:B------:R-:W-:Y:S05]  /*8820*/  BRA.DIV UR4, `(.L_x_194) ;  /* 0x0000001204747947 */ /* 0x000fea000b800000 */
[----:B------:R-:W-:-:S13]  /*8830*/  ELECT P6, URZ, PT ;  /* 0x00000000003f782f */ /* 0x000fda00038c0000 */
.L_x_222:
[----:B------:R-:W0:Y:S01]  /*8840*/  LDC R4, c[0x0][0x28c] ;  /* 0x0000a300ff047b82 */ /* 0x000e220000000800 */
[----:B------:R-:W-:Y:S01]  /*8850*/  BSSY B1, `(.L_x_195) ;  /* 0x0000037000017945 */ /* 0x000fe20003800000 */
[----:B0-----:R-:W-:-:S13]  /*8860*/  ISETP.LT.OR P6, PT, R4, 0x1, !P6 ;  /* 0x000000010400780c */ /* 0x001fda00077c1670 */
[----:B------:R-:W-:Y:S05]  /*8870*/  @P6 BRA `(.L_x_196) ;  /* 0x0000000000d06947 */ /* 0x000fea0003800000 */
[----:B------:R-:W-:Y:S02]  /*8880*/  IMAD R15, R9, 0x50, RZ ;  /* 0x00000050090f7824 */ /* 0x000fe400078e02ff */
[----:B------:R-:W-:Y:S02]  /*8890*/  IMAD.SHL.U32 R18, R7, 0x100, RZ ;  /* 0x0000010007127824 */ /* 0x000fe400078e00ff */
[----:B------:R-:W-:Y:S02]  /*88a0*/  IMAD.MOV.U32 R20, RZ, RZ, RZ ;  /* 0x000000ffff147224 */ /* 0x000fe400078e00ff */
[----:B------:R-:W-:Y:S02]  /*88b0*/  IMAD.MOV.U32 R4, RZ, RZ, R10 ;  /* 0x000000ffff047224 */ /* 0x000fe400078e000a */
[----:B------:R-:W-:Y:S02]  /*88c0*/  IMAD.MOV.U32 R5, RZ, RZ, R0 ;  /* 0x000000ffff057224 */ /* 0x000fe400078e0000 */
[----:B------:R-:W-:-:S07]  /*88d0*/  IMAD.MOV.U32 R6, RZ, RZ, R12 ;  /* 0x000000ffff067224 */ /* 0x000fce00078e000c */
.L_x_200:
[----:B------:R-:W0:Y:S01]  /*88e0*/  S2R R14, SR_CgaCtaId ;  /* 0x00000000000e7919 */ /* 0x000e220000008800 */
[----:B------:R-:W-:Y:S01]  /*88f0*/  MOV R7, 0x400 ;  /* 0x0000040000077802 */ /* 0x000fe20000000f00 */
[----:B------:R-:W1:Y:S03]  /*8900*/  @!P2 LDC R9, c[0x0][0x500] ;  /* 0x00014000ff09ab82 */ /* 0x000e660000000800 */
[----:B0-----:R-:W-:Y:S02]  /*8910*/  LEA R21, R14, R7, 0x18 ;  /* 0x000000070e157211 */ /* 0x001fe400078ec0ff */
[----:B------:R-:W-:-:S03]  /*8920*/  SHF.L.U32 R7, R5, 0x1f, RZ ;  /* 0x0000001f05077819 */ /* 0x000fc600000006ff */
[----:B------:R-:W-:-:S04]  /*8930*/  IMAD R14, R6, 0x8, R21 ;  /* 0x00000008060e7824 */ /* 0x000fc800078e0215 */
[----:B------:R-:W0:Y:S02]  /*8940*/  SYNCS.PHASECHK.TRANS64.TRYWAIT P1, [R14+URZ+0x50], R7 ;  /* 0x000050070e0075a7 */ /* 0x000e24000802017f */
[----:B01----:R-:W-:Y:S05]  /*8950*/  @!P1 BRA `(.L_x_197) ;  /* 0x0000001000489947 */ /* 0x003fea0003800000 */
.L_x_223:
[----:B0-----:R-:W-:Y:S01]  /*8960*/  PRMT R7, R11, 0x9910, RZ ;  /* 0x000099100b077816 */ /* 0x001fe200000000ff */
[----:B------:R0:W-:Y:S03]  /*8970*/  @!P2 SYNCS.ARRIVE.TRANS64 RZ, [R14+URZ], R9 ;  /* 0x000000090effa9a7 */ /* 0x0001e6000800003f */
[----:B------:R-:W-:-:S13]  /*8980*/  ISETP.NE.AND P1, PT, R7, 0x2, PT ;  /* 0x000000020700780c */ /* 0x000fda0003f25270 */
[----:B0-----:R-:W-:Y:S05]  /*8990*/  @P1 BRA `(.L_x_198) ;  /* 0x0000000000041947 */ /* 0x001fea0003800000 */
[----:B------:R-:W-:Y:S01]  /*89a0*/  BPT.TRAP 0x1 ;  /* 0x000000040000795c */ /* 0x000fe20000300000 */
.L_x_198:
[----:B------:R-:W-:Y:S05]  /*89b0*/  @P0 BRA `(.L_x_199) ;  /* 0x0000000000040947 */ /* 0x000fea0003800000 */
[----:B------:R-:W-:Y:S01]  /*89c0*/  BPT.TRAP 0x1 ;  /* 0x000000040000795c */ /* 0x000fe20000300000 */
.L_x_199:
[--C-:B------:R-:W-:Y:S01]  /*89d0*/  IMAD R7, R6, 0x4000, R21.reuse ;  /* 0x0000400006077824 */ /* 0x100fe200078e0215 */
[----:B------:R-:W-:Y:S01]  /*89e0*/  R2UR UR9, R14 ;  /* 0x000000000e0972ca */ /* 0x000fe200000e0000 */
[----:B------:R-:W-:Y:S01]  /*89f0*/  IMAD R21, R6, 0x1400, R21 ;  /* 0x0000140006157824 */ /* 0x000fe200078e0215 */
[----:B------:R-:W-:Y:S01]  /*8a00*/  UIADD3 UR4, UP0, UR22, 0xf0, URZ ;  /* 0x000000f016047890 */ /* 0x000fe2000ff1e03f */
[----:B------:R-:W-:Y:S01]  /*8a10*/  VIADD R4, R4, 0xffffffff ;  /* 0xffffffff04047836 */ /* 0x000fe20000000000 */
[----:B------:R-:W-:Y:S01]  /*8a20*/  R2UR UR5, R7 ;  /* 0x00000000070572ca */ /* 0x000fe200000e0000 */
[----:B------:R-:W-:Y:S01]  /*8a30*/  UIADD3 UR24, UP1, UR22, 0x1f0, URZ ;  /* 0x000001f016187890 */ /* 0x000fe2000ff3e03f */
[----:B------:R-:W-:Y:S01]  /*8a40*/  R2UR UR8, R21 ;  /* 0x00000000150872ca */ /* 0x000fe200000e0000 */
[----:B------:R-:W-:Y:S01]  /*8a50*/  VIADD R6, R6, 0x1 ;  /* 0x0000000106067836 */ /* 0x000fe20000000000 */
[----:B------:R-:W-:Y:S01]  /*8a60*/  R2UR UR11, R18 ;  /* 0x00000000120b72ca */ /* 0x000fe200000e0000 */
[----:B------:R-:W-:Y:S01]  /*8a70*/  UIADD3.X UR25, URZ, UR23, URZ, UP1, !UPT ;  /* 0x000000173f197290 */ /* 0x000fe20008ffe43f */
[----:B------:R-:W-:Y:S01]  /*8a80*/  R2UR UR10, R20 ;  /* 0x00000000140a72ca */ /* 0x000fe200000e0000 */
[----:B------:R-:W-:Y:S01]  /*8a90*/  UMOV UR6, 0x0 ;  /* 0x0000000000067882 */ /* 0x000fe20000000000 */
[----:B------:R-:W-:Y:S01]  /*8aa0*/  R2UR UR12, R8 ;  /* 0x00000000080c72ca */ /* 0x000fe200000e0000 */
[----:B------:R-:W-:Y:S01]  /*8ab0*/  UMOV UR7, 0x10000000 ;  /* 0x1000000000077882 */ /* 0x000fe20000000000 */
[----:B------:R-:W-:Y:S01]  /*8ac0*/  R2UR UR19, R15 ;  /* 0x000000000f1372ca */ /* 0x000fe200000e0000 */
[----:B------:R-:W-:Y:S01]  /*8ad0*/  VIADD R20, R20, 0x20 ;  /* 0x0000002014147836 */ /* 0x000fe20000000000 */
[----:B------:R-:W-:Y:S01]  /*8ae0*/  ISETP.GT.AND P3, PT, R4, 0x1, PT ;  /* 0x000000010400780c */ /* 0x000fe20003f64270 */
[----:B------:R-:W-:Y:S01]  /*8af0*/  UIADD3 UR14, UR5, 0x180, URZ ;  /* 0x00000180050e7890 */ /* 0x000fe2000fffe03f */
[----:B------:R-:W-:Y:S01]  /*8b00*/  ISETP.NE.AND P1, PT, R6, 0xa, PT ;  /* 0x0000000a0600780c */ /* 0x000fe20003f25270 */
[----:B------:R-:W-:-:S02]  /*8b10*/  UIADD3.X UR5, URZ, UR23, URZ, UP0, !UPT ;  /* 0x000000173f057290 */ /* 0x000fc400087fe43f */
[----:B------:R-:W-:Y:S01]  /*8b20*/  UIADD3 UR15, UR8, 0x28180, URZ ;  /* 0x00028180080f7890 */ /* 0x000fe2000fffe03f */
[----:B------:R-:W-:Y:S02]  /*8b30*/  SEL R14, RZ, 0x1, P1 ;  /* 0x00000001ff0e7807 */ /* 0x000fe40000800000 */
[----:B------:R-:W-:Y:S01]  /*8b40*/  UMOV UR8, UR14 ;  /* 0x0000000e00087c82 */ /* 0x000fe20008000000 */
[----:B------:R-:W-:Y:S02]  /*8b50*/  SEL R6, R6, RZ, P1 ;  /* 0x000000ff06067207 */ /* 0x000fe40000800000 */
[----:B------:R-:W-:Y:S01]  /*8b60*/  LOP3.LUT R5, R5, R14, RZ, 0x3c, !PT ;  /* 0x0000000e05057212 */ /* 0x000fe200078e3cff */
[----:B------:R0:W-:Y:S02]  /*8b70*/  UTMALDG.3D [UR8], [UR4], desc[UR6] ;  /* 0x00000608040075b4 */ /* 0x0001e40008011000 */
[----:B0-----:R-:W-:Y:S01]  /*8b80*/  UMOV UR8, UR15 ;  /* 0x0000000f00087c82 */ /* 0x001fe20008000000 */
[----:B------:R-:W-:-:S02]  /*8b90*/  UMOV UR11, UR19 ;  /* 0x00000013000b7c82 */ /* 0x000fc40008000000 */
[----:B------:R0:W-:Y:S02]  /*8ba0*/  UTMALDG.3D [UR8], [UR24], desc[UR6] ;  /* 0x00000608180075b4 */ /* 0x0001e40008011000 */
[----:B0-----:R-:W-:Y:S05]  /*8bb0*/  @P3 BRA `(.L_x_200) ;  /* 0xfffffffc00483947 */ /* 0x001fea000383ffff */
.L_x_196:
[----:B------:R-:W-:Y:S05]  /*8bc0*/  BSYNC B1 ;  /* 0x0000000000017941 */ /* 0x000fea0003800000 */
.L_x_195:
[----:B------:R-:W-:Y:S01]  /*8bd0*/  LOP3.LUT P3, RZ, R13, 0xff, RZ, 0xc0, !PT ;  /* 0x000000ff0dff7812 */ /* 0x000fe2000786c0ff */
[----:B------:R-:W-:Y:S01]  /*8be0*/  IMAD.IADD R12, R3, 0x1, R12 ;  /* 0x00000001030c7824 */ /* 0x000fe200078e020c */
[----:B------:R-:W-:Y:S01]  /*8bf0*/  IADD3 R16, P4, R16, UR20, RZ ;  /* 0x0000001410107c10 */ /* 0x000fe2000ff9e0ff */
[----:B------:R-:W-:Y:S01]  /*8c00*/  ULDC.64 UR4, c[0x0][0x650] ;  /* 0x0001940000047ab9 */ /* 0x000fe20000000a00 */
[----:B------:R-:W-:Y:S01]  /*8c10*/  BSSY B1, `(.L_x_201) ;  /* 0x000006a000017945 */ /* 0x000fe20003800000 */
[----:B------:R-:W-:Y:S01]  /*8c20*/  IMAD.MOV.U32 R9, RZ, RZ, -0x1 ;  /* 0xffffffffff097424 */ /* 0x000fe200078e00ff */
[----:B------:R-:W-:Y:S01]  /*8c30*/  ISETP.GT.U32.AND P1, PT, R12, 0x9, PT ;  /* 0x000000090c00780c */ /* 0x000fe20003f24070 */
[----:B------:R-:W-:Y:S01]  /*8c40*/  IMAD.MOV.U32 R8, RZ, RZ, -0x1 ;  /* 0xffffffffff087424 */ /* 0x000fe200078e00ff */
[----:B------:R-:W-:Y:S02]  /*8c50*/  IADD3.X R17, R17, UR13, RZ, P4, !PT ;  /* 0x0000000d11117c10 */ /* 0x000fe4000a7fe4ff */
[----:B------:R-:W-:-:S02]  /*8c60*/  ISETP.LT.U32.AND P1, PT, R3, 0xa, P1 ;  /* 0x0000000a0300780c */ /* 0x000fc40000f21070 */
[----:B------:R-:W-:Y:S01]  /*8c70*/  PRMT R13, RZ, 0x7610, R13 ;  /* 0x00007610ff0d7816 */ /* 0x000fe2000000000d */
[----:B------:R-:W0:Y:S01]  /*8c80*/  @P3 S2R R5, SR_CgaCtaId ;  /* 0x0000000000053919 */ /* 0x000e220000008800 */
[----:B------:R-:W-:-:S04]  /*8c90*/  @P3 MOV R4, 0x400 ;  /* 0x0000040000043802 */ /* 0x000fc80000000f00 */
[----:B0-----:R-:W-:Y:S01]  /*8ca0*/  @P3 LEA R6, R5, R4, 0x18 ;  /* 0x0000000405063211 */ /* 0x001fe200078ec0ff */
[----:B------:R-:W-:-:S03]  /*8cb0*/  IMAD.WIDE.U32 R4, R12, -0x33333333, RZ ;  /* 0xcccccccd0c047825 */ /* 0x000fc600078e00ff */
[----:B------:R0:W-:Y:S01]  /*8cc0*/  @P3 SYNCS.ARRIVE.TRANS64.A1T0 RZ, [R6+URZ+0xb8], RZ ;  /* 0x0000b8ff06ff39a7 */ /* 0x0001e2000810003f */
[----:B------:R-:W-:Y:S02]  /*8cd0*/  ISETP.GE.U32.AND P3, PT, R3, 0xa, PT ;  /* 0x0000000a0300780c */ /* 0x000fe40003f66070 */
[----:B------:R-:W-:Y:S02]  /*8ce0*/  SHF.R.U32.HI R7, RZ, 0x3, R5 ;  /* 0x00000003ff077819 */ /* 0x000fe40000011605 */
[----:B------:R-:W-:Y:S02]  /*8cf0*/  SEL R5, RZ, 0x1, !P1 ;  /* 0x00000001ff057807 */ /* 0x000fe40004800000 */
[----:B------:R-:W-:Y:S01]  /*8d00*/  ISETP.GE.U32.AND P1, PT, R16, UR4, PT ;  /* 0x0000000410007c0c */ /* 0x000fe2000bf26070 */
[----:B------:R-:W-:Y:S01]  /*8d10*/  IMAD R12, R7, -0xa, R12 ;  /* 0xfffffff6070c7824 */ /* 0x000fe200078e020c */
[----:B------:R-:W-:Y:S02]  /*8d20*/  LOP3.LUT R0, R0, R5, RZ, 0x3c, !PT ;  /* 0x0000000500007212 */ /* 0x000fe400078e3cff */
[----:B------:R-:W-:-:S02]  /*8d30*/  ISETP.GE.U32.AND.EX P1, PT, R17, UR5, PT, P1 ;  /* 0x0000000511007c0c */ /* 0x000fc4000bf26110 */
[----:B------:R-:W-:Y:S02]  /*8d40*/  PRMT R4, RZ, 0x7610, R4 ;  /* 0x00007610ff047816 */ /* 0x000fe40000000004 */
[----:B------:R-:W-:Y:S01]  /*8d50*/  @P3 LOP3.LUT R0, R0, 0x1, R7, 0x78, !PT ;  /* 0x0000000100003812 */ /* 0x000fe200078e7807 */
[----:B------:R-:W-:-:S08]  /*8d60*/  IMAD.MOV.U32 R7, RZ, RZ, -0x1 ;  /* 0xffffffffff077424 */ /* 0x000fd000078e00ff */
[----:B0-----:R-:W-:Y:S05]  /*8d70*/  @P1 BRA `(.L_x_202) ;  /* 0x00000004004c1947 */ /* 0x001fea0003800000 */
[----:B------:R-:W-:Y:S01]  /*8d80*/  ULDC.64 UR4, c[0x0][0x628] ;  /* 0x00018a0000047ab9 */ /* 0x000fe20000000a00 */
[----:B------:R-:W0:Y:S01]  /*8d90*/  S2R R15, SR_CTAID.X ;  /* 0x00000000000f7919 */ /* 0x000e220000002500 */
[----:B------:R-:W-:Y:S01]  /*8da0*/  ISETP.NE.U32.AND P1, PT, RZ, UR4, PT ;  /* 0x00000004ff007c0c */ /* 0x000fe2000bf25070 */
[----:B------:R-:W-:Y:S01]  /*8db0*/  ULDC UR7, c[0x0][0x630] ;  /* 0x00018c0000077ab9 */ /* 0x000fe20000000800 */
[----:B------:R-:W-:Y:S01]  /*8dc0*/  IMAD.MOV.U32 R4, RZ, RZ, R16 ;  /* 0x000000ffff047224 */ /* 0x000fe200078e0010 */
[----:B------:R-:W1:Y:S01]  /*8dd0*/  S2R R14, SR_CTAID.Y ;  /* 0x00000000000e7919 */ /* 0x000e620000002600 */
[----:B------:R-:W-:Y:S01]  /*8de0*/  ISETP.NE.AND.EX P1, PT, RZ, UR5, PT, P1 ;  /* 0x00000005ff007c0c */ /* 0x000fe2000bf25310 */
[----:B------:R-:W-:-:S12]  /*8df0*/  IMAD.MOV.U32 R5, RZ, RZ, R17 ;  /* 0x000000ffff057224 */ /* 0x000fd800078e0011 */
[----:B------:R-:W-:Y:S05]  /*8e00*/  @!P1 BRA `(.L_x_203) ;  /* 0x0000000000289947 */ /* 0x000fea0003800000 */
[----:B------:R-:W-:Y:S02]  /*8e10*/  ULDC UR6, c[0x0][0x634] ;  /* 0x00018d0000067ab9 */ /* 0x000fe40000000800 */
[----:B------:R-:W-:-:S05]  /*8e20*/  IADD3 R9, P1, R16, UR6, RZ ;  /* 0x0000000610097c10 */ /* 0x000fca000ff3e0ff */
[----:B------:R-:W-:-:S04]  /*8e30*/  IMAD.X R21, RZ, RZ, R17, P1 ;  /* 0x000000ffff157224 */ /* 0x000fc800008e0611 */
[----:B------:R-:W-:-:S04]  /*8e40*/  IMAD.WIDE.U32 R6, R21, UR4, RZ ;  /* 0x0000000415067c25 */ /* 0x000fc8000f8e00ff */
[----:B------:R-:W-:-:S04]  /*8e50*/  IMAD.WIDE.U32 R6, P1, R9, UR5, R6 ;  /* 0x0000000509067c25 */ /* 0x000fc8000f820006 */
[----:B------:R-:W-:-:S04]  /*8e60*/  IMAD.WIDE.U32 R8, R9, UR4, RZ ;  /* 0x0000000409087c25 */ /* 0x000fc8000f8e00ff */
[----:B------:R-:W-:Y:S01]  /*8e70*/  IMAD.X R5, RZ, RZ, RZ, P1 ;  /* 0x000000ffff057224 */ /* 0x000fe200008e06ff */
[----:B------:R-:W-:Y:S01]  /*8e80*/  IADD3 RZ, P1, R9, R6, RZ ;  /* 0x0000000609ff7210 */ /* 0x000fe20007f3e0ff */
[----:B------:R-:W-:-:S04]  /*8e90*/  IMAD.MOV.U32 R4, RZ, RZ, R7 ;  /* 0x000000ffff047224 */ /* 0x000fc800078e0007 */
[----:B------:R-:W-:-:S08]  /*8ea0*/  IMAD.WIDE.U32.X R4, R21, UR5, R4, P1 ;  /* 0x0000000515047c25 */ /* 0x000fd000088e0404 */
.L_x_203:
[--C-:B------:R-:W-:Y:S01]  /*8eb0*/  SHF.R.U64 R8, R4, UR7, R5.reuse ;  /* 0x0000000704087c19 */ /* 0x100fe20008001205 */
[----:B------:R-:W-:Y:S01]  /*8ec0*/  ULDC.64 UR4, c[0x0][0x620] ;  /* 0x0001880000047ab9 */ /* 0x000fe20000000a00 */
[----:B------:R-:W-:Y:S01]  /*8ed0*/  SHF.R.U32.HI R4, RZ, UR7, R5 ;  /* 0x00000007ff047c19 */ /* 0x000fe20008011605 */
[----:B------:R-:W2:Y:S01]  /*8ee0*/  LDC R24, c[0x0][0x144] ;  /* 0x00005100ff187b82 */ /* 0x000ea20000000800 */
[----:B------:R-:W-:Y:S01]  /*8ef0*/  IADD3 R7, P1, RZ, -R8, RZ ;  /* 0x80000008ff077210 */ /* 0x000fe20007f3e0ff */
[----:B------:R-:W-:Y:S01]  /*8f00*/  ULDC.64 UR8, c[0x0][0x640] ;  /* 0x0001900000087ab9 */ /* 0x000fe20000000a00 */
[----:B0-----:R-:W-:Y:S01]  /*8f10*/  I2FP.F32.U32 R9, R15 ;  /* 0x0000000f00097245 */ /* 0x001fe20000201000 */
[----:B------:R-:W-:Y:S02]  /*8f20*/  ULDC UR6, c[0x0][0x608] ;  /* 0x0001820000067ab9 */ /* 0x000fe40000000800 */
[----:B------:R-:W-:Y:S01]  /*8f30*/  IMAD.X R4, RZ, RZ, ~R4, P1 ;  /* 0x000000ffff047224 */ /* 0x000fe200008e0e04 */
[----:B------:R-:W-:Y:S01]  /*8f40*/  ISETP.NE.U32.AND P1, PT, RZ, UR8, PT ;  /* 0x00000008ff007c0c */ /* 0x000fe2000bf25070 */
[----:B------:R-:W0:Y:S02]  /*8f50*/  LDC R21, c[0x0][0x148] ;  /* 0x00005200ff157b82 */ /* 0x000e240000000800 */
[----:B------:R-:W-:Y:S01]  /*8f60*/  IMAD R6, R4, UR4, RZ ;  /* 0x0000000404067c24 */ /* 0x000fe2000f8e02ff */
[----:B------:R-:W-:Y:S01]  /*8f70*/  ISETP.NE.AND.EX P1, PT, RZ, UR9, PT, P1 ;  /* 0x00000009ff007c0c */ /* 0x000fe2000bf25310 */
[----:B------:R-:W-:Y:S01]  /*8f80*/  IMAD.WIDE.U32 R4, R7, UR4, R16 ;  /* 0x0000000407047c25 */ /* 0x000fe2000f8e0010 */
[----:B------:R-:W-:-:S03]  /*8f90*/  ULDC UR4, c[0x0][0x150] ;  /* 0x0000540000047ab9 */ /* 0x000fc60000000800 */
[----:B------:R-:W-:Y:S02]  /*8fa0*/  IMAD R7, R7, UR5, R6 ;  /* 0x0000000507077c24 */ /* 0x000fe4000f8e0206 */
[----:B------:R-:W-:Y:S01]  /*8fb0*/  FMUL R6, R9, UR4 ;  /* 0x0000000409067c20 */ /* 0x000fe20008400000 */
[----:B------:R-:W-:Y:S01]  /*8fc0*/  ULDC UR4, c[0x0][0x618] ;  /* 0x0001860000047ab9 */ /* 0x000fe20000000800 */
[----:B------:R-:W-:Y:S01]  /*8fd0*/  ULDC UR5, c[0x0][0x154] ;  /* 0x0000550000057ab9 */ /* 0x000fe20000000800 */
[----:B------:R-:W-:-:S03]  /*8fe0*/  IMAD.IADD R5, R5, 0x1, R7 ;  /* 0x0000000105057824 */ /* 0x000fc600078e0207 */
[----:B------:R-:W3:Y:S02]  /*8ff0*/  F2I.U32.TRUNC.NTZ R6, R6 ;  /* 0x0000000600067305 */ /* 0x000ee4000020f000 */
[----:B------:R-:W-:Y:S02]  /*9000*/  SHF.R.U64 R9, R4, UR4, R5 ;  /* 0x0000000404097c19 */ /* 0x000fe40008001205 */
[----:B-1----:R-:W-:-:S05]  /*9010*/  I2FP.F32.U32 R4, R14 ;  /* 0x0000000e00047245 */ /* 0x002fca0000201000 */
[----:B------:R-:W-:Y:S01]  /*9020*/  FMUL R22, R4, UR5 ;  /* 0x0000000504167c20 */ /* 0x000fe20008400000 */
[----:B------:R-:W-:Y:S01]  /*9030*/  SHF.R.U32.HI R4, RZ, UR4, R5 ;  /* 0x00000004ff047c19 */ /* 0x000fe20008011605 */
[----:B------:R-:W-:-:S03]  /*9040*/  ULDC UR4, c[0x0][0x658] ;  /* 0x0001960000047ab9 */ /* 0x000fc60000000800 */
[--C-:B------:R-:W-:Y:S01]  /*9050*/  SHF.R.U64 R20, R9, UR6, R4.reuse ;  /* 0x0000000609147c19 */ /* 0x100fe20008001204 */
[----:B------:R-:W1:Y:S01]  /*9060*/  F2I.U32.TRUNC.NTZ R22, R22 ;  /* 0x0000001600167305 */ /* 0x000e62000020f000 */
[----:B------:R-:W-:Y:S01]  /*9070*/  SHF.R.U32.HI R5, RZ, UR6, R4 ;  /* 0x00000006ff057c19 */ /* 0x000fe20008011604 */
[----:B---3--:R-:W-:-:S03]  /*9080*/  IMAD.MOV R6, RZ, RZ, -R6 ;  /* 0x000000ffff067224 */ /* 0x008fc600078e0a06 */
[----:B------:R-:W-:Y:S01]  /*9090*/  SHF.R.U64 R18, R20, UR4, R5 ;  /* 0x0000000414127c19 */ /* 0x000fe20008001205 */
[----:B--2---:R-:W-:Y:S01]  /*90a0*/  IMAD R15, R24, R6, R15 ;  /* 0x00000006180f7224 */ /* 0x004fe200078e020f */
[----:B------:R-:W-:-:S03]  /*90b0*/  SHF.R.U32.HI R23, RZ, UR4, R5 ;  /* 0x00000004ff177c19 */ /* 0x000fc60008011605 */
[----:B------:R-:W-:Y:S02]  /*90c0*/  IMAD.MOV.U32 R4, RZ, RZ, R18 ;  /* 0x000000ffff047224 */ /* 0x000fe400078e0012 */
[----:B------:R-:W-:Y:S01]  /*90d0*/  IMAD.MOV.U32 R5, RZ, RZ, R23 ;  /* 0x000000ffff057224 */ /* 0x000fe200078e0017 */
[----:B-1----:R-:W-:Y:S06]  /*90e0*/  @!P1 BRA `(.L_x_204) ;  /* 0x0000000000289947 */ /* 0x002fec0003800000 */
[----:B------:R-:W-:Y:S02]  /*90f0*/  ULDC UR4, c[0x0][0x64c] ;  /* 0x0001930000047ab9 */ /* 0x000fe40000000800 */
[----:B------:R-:W-:-:S05]  /*9100*/  IADD3 R5, P1, R18, UR4, RZ ;  /* 0x0000000412057c10 */ /* 0x000fca000ff3e0ff */
[----:B------:R-:W-:-:S04]  /*9110*/  IMAD.X R23, RZ, RZ, R23, P1 ;  /* 0x000000ffff177224 */ /* 0x000fc800008e0617 */
[----:B------:R-:W-:-:S04]  /*9120*/  IMAD.WIDE.U32 R6, R23, UR8, RZ ;  /* 0x0000000817067c25 */ /* 0x000fc8000f8e00ff */
[----:B------:R-:W-:-:S04]  /*9130*/  IMAD.WIDE.U32 R6, P1, R5, UR9, R6 ;  /* 0x0000000905067c25 */ /* 0x000fc8000f820006 */
[----:B------:R-:W-:-:S04]  /*9140*/  IMAD.WIDE.U32 R4, R5, UR8, RZ ;  /* 0x0000000805047c25 */ /* 0x000fc8000f8e00ff */
[----:B------:R-:W-:Y:S01]  /*9150*/  IMAD.MOV.U32 R4, RZ, RZ, R7 ;  /* 0x000000ffff047224 */ /* 0x000fe200078e0007 */
[----:B------:R-:W-:Y:S01]  /*9160*/  IADD3 RZ, P3, R5, R6, RZ ;  /* 0x0000000605ff7210 */ /* 0x000fe20007f7e0ff */
[----:B------:R-:W-:-:S04]  /*9170*/  IMAD.X R5, RZ, RZ, RZ, P1 ;  /* 0x000000ffff057224 */ /* 0x000fc800008e06ff */
[----:B------:R-:W-:-:S08]  /*9180*/  IMAD.WIDE.U32.X R4, R23, UR9, R4, P3 ;  /* 0x0000000917047c25 */ /* 0x000fd000098e0404 */
.L_x_204:
[----:B------:R-:W-:Y:S01]  /*9190*/  ISETP.NE.AND P1, PT, R2, 0x1, PT ;  /* 0x000000010200780c */ /* 0x000fe20003f25270 */
[----:B------:R-:W-:Y:S01]  /*91a0*/  ULDC UR4, c[0x0][0x648] ;  /* 0x0001920000047ab9 */ /* 0x000fe20000000800 */
[----:B------:R-:W-:Y:S01]  /*91b0*/  LOP3.LUT R20, R20, UR17, RZ, 0xc0, !PT ;  /* 0x0000001114147c12 */ /* 0x000fe2000f8ec0ff */
[----:B------:R-:W-:Y:S01]  /*91c0*/  IMAD.MOV R22, RZ, RZ, -R22 ;  /* 0x000000ffff167224 */ /* 0x000fe200078e0a16 */
[----:B------:R-:W-:Y:S01]  /*91d0*/  SHF.R.U64 R5, R4, UR4, R5 ;  /* 0x0000000404057c19 */ /* 0x000fe20008001205 */
[----:B------:R-:W-:Y:S01]  /*91e0*/  ULDC UR4, c[0x0][0x638] ;  /* 0x00018e0000047ab9 */ /* 0x000fe20000000800 */
[----:B------:R-:W-:Y:S01]  /*91f0*/  LOP3.LUT R9, R9, UR16, RZ, 0xc0, !PT ;  /* 0x0000001009097c12 */ /* 0x000fe2000f8ec0ff */
[----:B------:R-:W-:Y:S01]  /*9200*/  ULDC UR5, c[0x0][0x610] ;  /* 0x0001840000057ab9 */ /* 0x000fe20000000800 */
[----:B------:R-:W-:Y:S02]  /*9210*/  IMAD.MOV.U32 R4, RZ, RZ, 0x1 ;  /* 0x00000001ff047424 */ /* 0x000fe400078e00ff */
[----:B------:R-:W-:-:S02]  /*9220*/  IMAD.MOV R7, RZ, RZ, -R5 ;  /* 0x000000ffff077224 */ /* 0x000fc400078e0a05 */
[----:B------:R-:W-:Y:S02]  /*9230*/  IMAD R20, R5, UR18, R20 ;  /* 0x0000001205147c24 */ /* 0x000fe4000f8e0214 */
[----:B0-----:R-:W-:Y:S02]  /*9240*/  @P1 IMAD R15, R21, R22, R14 ;  /* 0x00000016150f1224 */ /* 0x001fe400078e020e */
[----:B------:R-:W-:Y:S01]  /*9250*/  IMAD R18, R7, UR4, R18 ;  /* 0x0000000407127c24 */ /* 0x000fe2000f8e0212 */
[----:B------:R-:W-:Y:S01]  /*9260*/  ULDC UR4, c[0x0][0x600] ;  /* 0x0001800000047ab9 */ /* 0x000fe20000000800 */
[----:B------:R-:W-:Y:S02]  /*9270*/  IMAD R15, R20, UR5, R15 ;  /* 0x00000005140f7c24 */ /* 0x000fe4000f8e020f */
[----:B------:R-:W-:-:S05]  /*9280*/  IMAD R18, R18, UR4, R9 ;  /* 0x0000000412127c24 */ /* 0x000fca000f8e0209 */
[----:B------:R-:W-:Y:S02]  /*9290*/  SEL R9, R18, R15, !P1 ;  /* 0x0000000f12097207 */ /* 0x000fe40004800000 */
[----:B------:R-:W-:-:S07]  /*92a0*/  SEL R7, R15, R18, !P1 ;  /* 0x000000120f077207 */ /* 0x000fce0004800000 */
.L_x_202:
[----:B------:R-:W-:Y:S05]  /*92b0*/  BSYNC B1 ;  /* 0x0000000000017941 */ /* 0x000fea0003800000 */
.L_x_201:
[----:B------:R-:W-:-:S13]  /*92c0*/  LOP3.LUT P1, RZ, R4, 0xff, RZ, 0xc0, !PT ;  /* 0x000000ff04ff7812 */ /* 0x000fda000782c0ff */
[----:B------:R-:W-:Y:S05]  /*92d0*/  @P1 BRA `(.L_x_205) ;  /* 0xfffffff4004c1947 */ /* 0x000fea000383ffff */
[----:B------:R-:W-:Y:S05]  /*92e0*/  BSYNC B0 ;  /* 0x0000000000007941 */ /* 0x000fea0003800000 */
.L_x_193:
[----:B------:R-:W-:-:S03]  /*92f0*/  UMOV UR4, 0xffffffff ;  /* 0xffffffff00047882 */ /* 0x000fc60000000000 */
[----:B------:R-:W-:Y:S05]  /*9300*/  BRA.DIV UR4, `(.L_x_206) ;  /* 0x0000000604f07947 */ /* 0x000fea000b800000 */
[----:B------:R-:W-:-:S13]  /*9310*/  ELECT P6, URZ, PT ;  /* 0x00000000003f782f */ /* 0x000fda00038c0000 */
.L_x_226:
[----:B------:R-:W-:Y:S04]  /*9320*/  BSSY B0, `(.L_x_207) ;  /* 0x0000061000007945 */ /* 0x000fe80003800000 */
[----:B------:R-:W-:Y:S05]  /*9330*/  @!P6 BRA `(.L_x_208) ;  /* 0x00000004007ce947 */ /* 0x000fea0003800000 */
[----:B------:R-:W-:-:S04]  /*9340*/  LOP3.LUT R19, R19, 0x2, RZ, 0xfc, !PT ;  /* 0x0000000213137812 */ /* 0x000fc800078efcff */
[----:B------:R-:W-:-:S13]  /*9350*/  ISETP.NE.AND P0, PT, R19, 0x3, PT ;  /* 0x000000031300780c */ /* 0x000fda0003f05270 */
[----:B------:R-:W-:Y:S05]  /*9360*/  @!P0 BRA `(.L_x_209) ;  /* 0x0000000000048947 */ /* 0x000fea0003800000 */
[----:B------:R-:W-:Y:S01]  /*9370*/  BPT.TRAP 0x1 ;  /* 0x000000040000795c */ /* 0x000fe20000300000 */
.L_x_209:
[----:B------:R-:W0:Y:S01]  /*9380*/  S2R R3, SR_CgaCtaId ;  /* 0x0000000000037919 */ /* 0x000e220000008800 */
[----:B------:R-:W-:-:S04]  /*9390*/  MOV R2, 0x400 ;  /* 0x0000040000027802 */ /* 0x000fc80000000f00 */
[----:B0-----:R-:W-:Y:S02]  /*93a0*/  LEA R3, R3, R2, 0x18 ;  /* 0x0000000203037211 */ /* 0x001fe400078ec0ff */
[----:B------:R-:W-:-:S03]  /*93b0*/  SHF.L.U32 R2, R0, 0x1f, RZ ;  /* 0x0000001f00027819 */ /* 0x000fc600000006ff */
[----:B------:R-:W-:-:S04]  /*93c0*/  VIADD R3, R3, 0x50 ;  /* 0x0000005003037836 */ /* 0x000fc80000000000 */
[C---:B------:R-:W-:Y:S02]  /*93d0*/  IMAD R7, R12.reuse, 0x8, R3 ;  /* 0x000000080c077824 */ /* 0x040fe400078e0203 */
[----:B------:R-:W-:Y:S02]  /*93e0*/  VIADD R12, R12, 0x1 ;  /* 0x000000010c0c7836 */ /* 0x000fe40000000000 */
[----:B------:R-:W0:Y:S03]  /*93f0*/  SYNCS.PHASECHK.TRANS64.TRYWAIT P0, [R7+URZ], R2 ;  /* 0x00000002070075a7 */ /* 0x000e26000800017f */
[----:B------:R-:W-:-:S04]  /*9400*/  ISETP.NE.AND P1, PT, R12, 0xa, PT ;  /* 0x0000000a0c00780c */ /* 0x000fc80003f25270 */
[----:B------:R-:W-:Y:S02]  /*9410*/  SEL R5, RZ, 0x1, P1 ;  /* 0x00000001ff057807 */ /* 0x000fe40000800000 */
[----:B------:R-:W-:Y:S02]  /*9420*/  SEL R12, R12, RZ, P1 ;  /* 0x000000ff0c0c7207 */ /* 0x000fe40000800000 */
[----:B------:R-:W-:-:S03]  /*9430*/  LOP3.LUT R5, R0, R5, RZ, 0x3c, !PT ;  /* 0x0000000500057212 */ /* 0x000fc600078e3cff */
[----:B------:R-:W-:Y:S01]  /*9440*/  IMAD R9, R12, 0x8, R3 ;  /* 0x000000080c097824 */ /* 0x000fe200078e0203 */
[----:B------:R-:W-:Y:S01]  /*9450*/  SHF.L.U32 R4, R5, 0x1f, RZ ;  /* 0x0000001f05047819 */ /* 0x000fe200000006ff */
[----:B0-----:R-:W-:Y:S06]  /*9460*/  @!P0 BRA `(.L_x_210) ;  /* 0x0000000400b88947 */ /* 0x001fec0003800000 */
.L_x_227:
[----:B------:R-:W1:Y:S01]  /*9470*/  SYNCS.PHASECHK.TRANS64.TRYWAIT P0, [R9+URZ], R4 ;  /* 0x00000004090075a7 */ /* 0x000e62000800017f */
[----:B------:R-:W-:-:S05]  /*9480*/  VIADD R0, R12, 0x1 ;  /* 0x000000010c007836 */ /* 0x000fca0000000000 */
[----:B------:R-:W-:-:S04]  /*9490*/  ISETP.NE.AND P1, PT, R0, 0xa, PT ;  /* 0x0000000a0000780c */ /* 0x000fc80003f25270 */
[----:B0-----:R-:W-:Y:S02]  /*94a0*/  SEL R2, RZ, 0x1, P1 ;  /* 0x00000001ff027807 */ /* 0x001fe40000800000 */
[----:B------:R-:W-:Y:S02]  /*94b0*/  SEL R0, R0, RZ, P1 ;  /* 0x000000ff00007207 */ /* 0x000fe40000800000 */
[----:B------:R-:W-:-:S03]  /*94c0*/  LOP3.LUT R7, R5, R2, RZ, 0x3c, !PT ;  /* 0x0000000205077212 */ /* 0x000fc600078e3cff */
[----:B------:R-:W-:Y:S01]  /*94d0*/  IMAD R6, R0, 0x8, R3 ;  /* 0x0000000800067824 */ /* 0x000fe200078e0203 */
[----:B------:R-:W-:Y:S01]  /*94e0*/  SHF.L.U32 R5, R7, 0x1f, RZ ;  /* 0x0000001f07057819 */ /* 0x000fe200000006ff */
[----:B-1----:R-:W-:Y:S06]  /*94f0*/  @!P0 BRA `(.L_x_211) ;  /* 0x0000000400a88947 */ /* 0x002fec0003800000 */
.L_x_228:
[----:B------:R-:W1:Y:S01]  /*9500*/  SYNCS.PHASECHK.TRANS64.TRYWAIT P0, [R6+URZ], R5 ;  /* 0x00000005060075a7 */ /* 0x000e62000800017f */
[----:B------:R-:W-:-:S05]  /*9510*/  VIADD R0, R0, 0x1 ;  /* 0x0000000100007836 */ /* 0x000fca0000000000 */
[----:B------:R-:W-:-:S04]  /*9520*/  ISETP.NE.AND P1, PT, R0, 0xa, PT ;  /* 0x0000000a0000780c */ /* 0x000fc80003f25270 */
[----:B------:R-:W-:Y:S02]  /*9530*/  SEL R2, RZ, 0x1, P1 ;  /* 0x00000001ff027807 */ /* 0x000fe40000800000 */
[----:B------:R-:W-:Y:S02]  /*9540*/  SEL R0, R0, RZ, P1 ;  /* 0x000000ff00007207 */ /* 0x000fe40000800000 */
[----:B------:R-:W-:-:S03]  /*9550*/  LOP3.LUT R7, R7, R2, RZ, 0x3c, !PT ;  /* 0x0000000207077212 */ /* 0x000fc600078e3cff */
[----:B0-----:R-:W-:Y:S01]  /*9560*/  IMAD R9, R0, 0x8, R3 ;  /* 0x0000000800097824 */ /* 0x001fe200078e0203 */
[----:B------:R-:W-:Y:S01]  /*9570*/  SHF.L.U32 R4, R7, 0x1f, RZ ;  /* 0x0000001f07047819 */ /* 0x000fe200000006ff */
[----:B-1----:R-:W-:Y:S06]  /*9580*/  @!P0 BRA `(.L_x_212) ;  /* 0x0000000400988947 */ /* 0x002fec0003800000 */
.L_x_229:
        /* <DEDUP_REMOVED lines=9> */
.L_x_230:
        /* <DEDUP_REMOVED lines=9> */
.L_x_231:
        /* <DEDUP_REMOVED lines=9> */
.L_x_232:
        /* <DEDUP_REMOVED lines=9> */
.L_x_233:
        /* <DEDUP_REMOVED lines=9> */
.L_x_234:
[----:B------:R-:W1:Y:S01]  /*9860*/  SYNCS.PHASECHK.TRANS64.TRYWAIT P0, [R6+URZ], R5 ;  /* 0x00000005060075a7 */ /* 0x000e62000800017f */
[----:B------:R-:W-:-:S05]  /*9870*/  VIADD R0, R0, 0x1 ;  /* 0x0000000100007836 */ /* 0x000fca0000000000 */
[----:B------:R-:W-:-:S04]  /*9880*/  ISETP.NE.AND P1, PT, R0, 0xa, PT ;  /* 0x0000000a0000780c */ /* 0x000fc80003f25270 */
[----:B------:R-:W-:Y:S02]  /*9890*/  SEL R2, RZ, 0x1, P1 ;  /* 0x00000001ff027807 */ /* 0x000fe40000800000 */
[----:B------:R-:W-:Y:S02]  /*98a0*/  SEL R0, R0, RZ, P1 ;  /* 0x000000ff00007207 */ /* 0x000fe40000800000 */
[----:B------:R-:W-:Y:S01]  /*98b0*/  LOP3.LUT R2, R7, R2, RZ, 0x3c, !PT ;  /* 0x0000000207027212 */ /* 0x000fe200078e3cff */
[----:B-1----:R-:W-:Y:S06]  /*98c0*/  @!P0 BRA `(.L_x_218) ;  /* 0x0000000400408947 */ /* 0x002fec0003800000 */
.L_x_235:
[----:B------:R-:W-:Y:S01]  /*98d0*/  IMAD R3, R0, 0x8, R3 ;  /* 0x0000000800037824 */ /* 0x000fe200078e0203 */
[----:B------:R-:W-:-:S07]  /*98e0*/  SHF.L.U32 R0, R2, 0x1f, RZ ;  /* 0x0000001f02007819 */ /* 0x000fce00000006ff */
.L_x_219:
[----:B--2---:R2:W3:Y:S02]  /*98f0*/  SYNCS.PHASECHK.TRANS64.TRYWAIT P0, [R3+URZ], R0 ;  /* 0x00000000030075a7 */ /* 0x0044e4000800017f */
[----:B---3--:R-:W-:Y:S05]  /*9900*/  @!P0 NANOSLEEP.SYNCS 0x989680 ;  /* 0x009896800000895d */ /* 0x008fea0003900000 */
[----:B------:R-:W3:Y:S02]  /*9910*/  @!P0 SYNCS.PHASECHK.TRANS64 P0, [R3+URZ], R0 ;  /* 0x00000000030085a7 */ /* 0x000ee4000800007f */
[----:B---3--:R-:W-:Y:S05]  /*9920*/  @!P0 BRA `(.L_x_219) ;  /* 0xfffffffc00f08947 */ /* 0x008fea000383ffff */
.L_x_208:
[----:B------:R-:W-:Y:S05]  /*9930*/  BSYNC B0 ;  /* 0x0000000000007941 */ /* 0x000fea0003800000 */
.L_x_207:
[----:B------:R-:W-:Y:S05]  /*9940*/  EXIT ;  /* 0x000000000000794d */ /* 0x000fea0003800000 */
.L_x_18:
[----:B---3--:R3:W4:Y:S02]  /*9950*/  SYNCS.PHASECHK.TRANS64.TRYWAIT P1, [R3+URZ], R0 ;  /* 0x00000000030075a7 */ /* 0x008724000802017f */
[----:B----4-:R-:W-:Y:S05]  /*9960*/  @!P1 NANOSLEEP.SYNCS 0x989680 ;  /* 0x009896800000995d */ /* 0x010fea0003900000 */
[----:B------:R-:W4:Y:S02]  /*9970*/  @!P1 SYNCS.PHASECHK.TRANS64 P1, [R3+URZ], R0 ;  /* 0x00000000030095a7 */ /* 0x000f24000802007f */
[----:B----4-:R-:W-:Y:S05]  /*9980*/  @!P1 BRA `(.L_x_18) ;  /* 0xfffffffc00f09947 */ /* 0x010fea000383ffff */
[----:B------:R-:W-:Y:S05]  /*9990*/  BRA `(.L_x_17) ;  /* 0xffffff7800587947 */ /* 0x000fea000383ffff */
.L_x_23:
[----:B-1----:R-:W-:-:S04]  /*99a0*/  IMAD.U32 R5, RZ, RZ, UR8 ;  /* 0x00000008ff057e24 */ /* 0x002fc8000f8e00ff */
[----:B------:R1:W2:Y:S03]  /*99b0*/  SYNCS.PHASECHK.TRANS64.TRYWAIT P1, [R5+URZ], R4 ;  /* 0x00000004050075a7 */ /* 0x0002a6000802017f */
[----:B--2---:R-:W-:Y:S05]  /*99c0*/  @!P1 NANOSLEEP.SYNCS 0x989680 ;  /* 0x009896800000995d */ /* 0x004fea0003900000 */
[----:B------:R-:W2:Y:S02]  /*99d0*/  @!P1 SYNCS.PHASECHK.TRANS64 P1, [R5+URZ], R4 ;  /* 0x00000004050095a7 */ /* 0x000ea4000802007f */
[----:B--2---:R-:W-:Y:S05]  /*99e0*/  @!P1 BRA `(.L_x_23) ;  /* 0xfffffffc00ec9947 */ /* 0x004fea000383ffff */
[----:B------:R-:W-:Y:S05]  /*99f0*/  BRA `(.L_x_22) ;  /* 0xffffff8000a47947 */ /* 0x000fea000383ffff */
.L_x_194:
[----:B------:R-:W-:Y:S01]  /*9a00*/  BSSY B1, `(.L_x_220) ;  /* 0x0000006000017945 */ /* 0x000fe20003800000 */
[----:B------:R-:W-:-:S07]  /*9a10*/  IMAD.MOV.U32 R15, RZ, RZ, -0x1 ;  /* 0xffffffffff0f7424 */ /* 0x000fce00078e00ff */
[----:B------:R-:W-:Y:S05]  /*9a20*/  WARPSYNC.COLLECTIVE R15, `(.L_x_221) ;  /* 0x000000000f0c7348 */ /* 0x000fea0003c00000 */
[----:B------:R-:W-:Y:S02]  /*9a30*/  ELECT P6, UR62, PT ;  /* 0x00000000003e782f */ /* 0x000fe400038c0000 */
[----:B------:R-:W-:Y:S01]  /*9a40*/  MOV R14, UR62 ;  /* 0x0000003e000e7c02 */ /* 0x000fe20008000f00 */
[----:B------:R-:W-:Y:S10]  /*9a50*/  ENDCOLLECTIVE ;  /* 0x000000000000791b */ /* 0x000ff40003800000 */
.L_x_221:
[----:B------:R-:W-:Y:S05]  /*9a60*/  BSYNC B1 ;  /* 0x0000000000017941 */ /* 0x000fea0003800000 */
.L_x_220:
[----:B------:R-:W-:Y:S05]  /*9a70*/  BRA `(.L_x_222) ;  /* 0xffffffec00707947 */ /* 0x000fea000383ffff */
.L_x_197:
[----:B0-----:R0:W1:Y:S02]  /*9a80*/  SYNCS.PHASECHK.TRANS64.TRYWAIT P1, [R14+URZ+0x50], R7 ;  /* 0x000050070e0075a7 */ /* 0x001064000802017f */
[----:B-1----:R-:W-:Y:S05]  /*9a90*/  @!P1 NANOSLEEP.SYNCS 0x989680 ;  /* 0x009896800000995d */ /* 0x002fea0003900000 */
[----:B------:R-:W1:Y:S02]  /*9aa0*/  @!P1 SYNCS.PHASECHK.TRANS64 P1, [R14+URZ+0x50], R7 ;  /* 0x000050070e0095a7 */ /* 0x000e64000802007f */
[----:B-1----:R-:W-:Y:S05]  /*9ab0*/  @!P1 BRA `(.L_x_197) ;  /* 0xfffffffc00f09947 */ /* 0x002fea000383ffff */
[----:B------:R-:W-:Y:S05]  /*9ac0*/  BRA `(.L_x_223) ;  /* 0xffffffec00a47947 */ /* 0x000fea000383ffff */
.L_x_206:
[----:B------:R-:W-:Y:S01]  /*9ad0*/  BSSY B0, `(.L_x_224) ;  /* 0x0000006000007945 */ /* 0x000fe20003800000 */
[----:B------:R-:W-:-:S07]  /*9ae0*/  IMAD.MOV.U32 R15, RZ, RZ, -0x1 ;  /* 0xffffffffff0f7424 */ /* 0x000fce00078e00ff */
[----:B------:R-:W-:Y:S05]  /*9af0*/  WARPSYNC.COLLECTIVE R15, `(.L_x_225) ;  /* 0x000000000f0c7348 */ /* 0x000fea0003c00000 */
[----:B------:R-:W-:Y:S02]  /*9b00*/  ELECT P6, UR62, PT ;  /* 0x00000000003e782f */ /* 0x000fe400038c0000 */
[----:B------:R-:W-:Y:S01]  /*9b10*/  MOV R14, UR62 ;  /* 0x0000003e000e7c02 */ /* 0x000fe20008000f00 */
[----:B------:R-:W-:Y:S10]  /*9b20*/  ENDCOLLECTIVE ;  /* 0x000000000000791b */ /* 0x000ff40003800000 */
.L_x_225:
[----:B------:R-:W-:Y:S05]  /*9b30*/  BSYNC B0 ;  /* 0x0000000000007941 */ /* 0x000fea0003800000 */
.L_x_224:
[----:B------:R-:W-:Y:S05]  /*9b40*/  BRA `(.L_x_226) ;  /* 0xfffffff400f47947 */ /* 0x000fea000383ffff */
.L_x_210:
[----:B0-----:R0:W1:Y:S02]  /*9b50*/  SYNCS.PHASECHK.TRANS64.TRYWAIT P0, [R7+URZ], R2 ;  /* 0x00000002070075a7 */ /* 0x001064000800017f */
[----:B-1----:R-:W-:Y:S05]  /*9b60*/  @!P0 NANOSLEEP.SYNCS 0x989680 ;  /* 0x009896800000895d */ /* 0x002fea0003900000 */
[----:B------:R-:W1:Y:S02]  /*9b70*/  @!P0 SYNCS.PHASECHK.TRANS64 P0, [R7+URZ], R2 ;  /* 0x00000002070085a7 */ /* 0x000e64000800007f */
[----:B-1----:R-:W-:Y:S05]  /*9b80*/  @!P0 BRA `(.L_x_210) ;  /* 0xfffffffc00f08947 */ /* 0x002fea000383ffff */
[----:B------:R-:W-:Y:S05]  /*9b90*/  BRA `(.L_x_227) ;  /* 0xfffffff800347947 */ /* 0x000fea000383ffff */
.L_x_211:
[----:B0-----:R0:W1:Y:S02]  /*9ba0*/  SYNCS.PHASECHK.TRANS64.TRYWAIT P0, [R9+URZ], R4 ;  /* 0x00000004090075a7 */ /* 0x001064000800017f */
[----:B-1----:R-:W-:Y:S05]  /*9bb0*/  @!P0 NANOSLEEP.SYNCS 0x989680 ;  /* 0x009896800000895d */ /* 0x002fea0003900000 */
[----:B------:R-:W1:Y:S02]  /*9bc0*/  @!P0 SYNCS.PHASECHK.TRANS64 P0, [R9+URZ], R4 ;  /* 0x00000004090085a7 */ /* 0x000e64000800007f */
[----:B-1----:R-:W-:Y:S05]  /*9bd0*/  @!P0 BRA `(.L_x_211) ;  /* 0xfffffffc00f08947 */ /* 0x002fea000383ffff */
[----:B------:R-:W-:Y:S05]  /*9be0*/  BRA `(.L_x_228) ;  /* 0xfffffff800447947 */ /* 0x000fea000383ffff */
.L_x_212:
[----:B0-----:R0:W1:Y:S02]  /*9bf0*/  SYNCS.PHASECHK.TRANS64.TRYWAIT P0, [R6+URZ], R5 ;  /* 0x00000005060075a7 */ /* 0x001064000800017f */
[----:B-1----:R-:W-:Y:S05]  /*9c00*/  @!P0 NANOSLEEP.SYNCS 0x989680 ;  /* 0x009896800000895d */ /* 0x002fea0003900000 */
[----:B------:R-:W1:Y:S02]  /*9c10*/  @!P0 SYNCS.PHASECHK.TRANS64 P0, [R6+URZ], R5 ;  /* 0x00000005060085a7 */ /* 0x000e64000800007f */
[----:B-1----:R-:W-:Y:S05]  /*9c20*/  @!P0 BRA `(.L_x_212) ;  /* 0xfffffffc00f08947 */ /* 0x002fea000383ffff */
[----:B------:R-:W-:Y:S05]  /*9c30*/  BRA `(.L_x_229) ;  /* 0xfffffff800547947 */ /* 0x000fea000383ffff */
.L_x_213:
[----:B0-----:R0:W1:Y:S02]  /*9c40*/  SYNCS.PHASECHK.TRANS64.TRYWAIT P0, [R9+URZ], R4 ;  /* 0x00000004090075a7 */ /* 0x001064000800017f */
[----:B-1----:R-:W-:Y:S05]  /*9c50*/  @!P0 NANOSLEEP.SYNCS 0x989680 ;  /* 0x009896800000895d */ /* 0x002fea0003900000 */
[----:B------:R-:W1:Y:S02]  /*9c60*/  @!P0 SYNCS.PHASECHK.TRANS64 P0, [R9+URZ], R4 ;  /* 0x00000004090085a7 */ /* 0x000e64000800007f */
[----:B-1----:R-:W-:Y:S05]  /*9c70*/  @!P0 BRA `(.L_x_213) ;  /* 0xfffffffc00f08947 */ /* 0x002fea000383ffff */
[----:B------:R-:W-:Y:S05]  /*9c80*/  BRA `(.L_x_230) ;  /* 0xfffffff800647947 */ /* 0x000fea000383ffff */
.L_x_214:
[----:B0-----:R0:W1:Y:S02]  /*9c90*/  SYNCS.PHASECHK.TRANS64.TRYWAIT P0, [R6+URZ], R5 ;  /* 0x00000005060075a7 */ /* 0x001064000800017f */
[----:B-1----:R-:W-:Y:S05]  /*9ca0*/  @!P0 NANOSLEEP.SYNCS 0x989680 ;  /* 0x009896800000895d */ /* 0x002fea0003900000 */
[----:B------:R-:W1:Y:S02]  /*9cb0*/  @!P0 SYNCS.PHASECHK.TRANS64 P0, [R6+URZ], R5 ;  /* 0x00000005060085a7 */ /* 0x000e64000800007f */
[----:B-1----:R-:W-:Y:S05]  /*9cc0*/  @!P0 BRA `(.L_x_214) ;  /* 0xfffffffc00f08947 */ /* 0x002fea000383ffff */
[----:B------:R-:W-:Y:S05]  /*9cd0*/  BRA `(.L_x_231) ;  /* 0xfffffff800747947 */ /* 0x000fea000383ffff */
.L_x_215:
[----:B0-----:R0:W1:Y:S02]  /*9ce0*/  SYNCS.PHASECHK.TRANS64.TRYWAIT P0, [R9+URZ], R4 ;  /* 0x00000004090075a7 */ /* 0x001064000800017f */
[----:B-1----:R-:W-:Y:S05]  /*9cf0*/  @!P0 NANOSLEEP.SYNCS 0x989680 ;  /* 0x009896800000895d */ /* 0x002fea0003900000 */
[----:B------:R-:W1:Y:S02]  /*9d00*/  @!P0 SYNCS.PHASECHK.TRANS64 P0, [R9+URZ], R4 ;  /* 0x00000004090085a7 */ /* 0x000e64000800007f */
[----:B-1----:R-:W-:Y:S05]  /*9d10*/  @!P0 BRA `(.L_x_215) ;  /* 0xfffffffc00f08947 */ /* 0x002fea000383ffff */
[----:B------:R-:W-:Y:S05]  /*9d20*/  BRA `(.L_x_232) ;  /* 0xfffffff800847947 */ /* 0x000fea000383ffff */
.L_x_216:
[----:B0-----:R0:W1:Y:S02]  /*9d30*/  SYNCS.PHASECHK.TRANS64.TRYWAIT P0, [R6+URZ], R5 ;  /* 0x00000005060075a7 */ /* 0x001064000800017f */
[----:B-1----:R-:W-:Y:S05]  /*9d40*/  @!P0 NANOSLEEP.SYNCS 0x989680 ;  /* 0x009896800000895d */ /* 0x002fea0003900000 */
[----:B------:R-:W1:Y:S02]  /*9d50*/  @!P0 SYNCS.PHASECHK.TRANS64 P0, [R6+URZ], R5 ;  /* 0x00000005060085a7 */ /* 0x000e64000800007f */
[----:B-1----:R-:W-:Y:S05]  /*9d60*/  @!P0 BRA `(.L_x_216) ;  /* 0xfffffffc00f08947 */ /* 0x002fea000383ffff */
[----:B------:R-:W-:Y:S05]  /*9d70*/  BRA `(.L_x_233) ;  /* 0xfffffff800947947 */ /* 0x000fea000383ffff */
.L_x_217:
[----:B0-----:R0:W1:Y:S02]  /*9d80*/  SYNCS.PHASECHK.TRANS64.TRYWAIT P0, [R9+URZ], R4 ;  /* 0x00000004090075a7 */ /* 0x001064000800017f */
[----:B-1----:R-:W-:Y:S05]  /*9d90*/  @!P0 NANOSLEEP.SYNCS 0x989680 ;  /* 0x009896800000895d */ /* 0x002fea0003900000 */
[----:B------:R-:W1:Y:S02]  /*9da0*/  @!P0 SYNCS.PHASECHK.TRANS64 P0, [R9+URZ], R4 ;  /* 0x00000004090085a7 */ /* 0x000e64000800007f */
[----:B-1----:R-:W-:Y:S05]  /*9db0*/  @!P0 BRA `(.L_x_217) ;  /* 0xfffffffc00f08947 */ /* 0x002fea000383ffff */
[----:B------:R-:W-:Y:S05]  /*9dc0*/  BRA `(.L_x_234) ;  /* 0xfffffff800a47947 */ /* 0x000fea000383ffff */
.L_x_218:
[----:B-1----:R1:W2:Y:S02]  /*9dd0*/  SYNCS.PHASECHK.TRANS64.TRYWAIT P0, [R6+URZ], R5 ;  /* 0x00000005060075a7 */ /* 0x0022a4000800017f */
[----:B--2---:R-:W-:Y:S05]  /*9de0*/  @!P0 NANOSLEEP.SYNCS 0x989680 ;  /* 0x009896800000895d */ /* 0x004fea0003900000 */
[----:B------:R-:W2:Y:S02]  /*9df0*/  @!P0 SYNCS.PHASECHK.TRANS64 P0, [R6+URZ], R5 ;  /* 0x00000005060085a7 */ /* 0x000ea4000800007f */
[----:B--2---:R-:W-:Y:S05]  /*9e00*/  @!P0 BRA `(.L_x_218) ;  /* 0xfffffffc00f08947 */ /* 0x004fea000383ffff */
[----:B------:R-:W-:Y:S05]  /*9e10*/  BRA `(.L_x_235) ;  /* 0xfffffff800ac7947 */ /* 0x000fea000383ffff */
.L_x_236:
[----:B------:R-:W-:-:S00]  /*9e20*/  BRA `(.L_x_236) ;  /* 0xfffffffc00fc7947 */ /* 0x000fc0000383ffff */
[----:B------:R-:W-:-:S00]  /*9e30*/  NOP ;  /* 0x0000000000007918 */ /* 0x000fc00000000000 */
        /* <DEDUP_REMOVED lines=12> */
.L_x_237:


//--------------------- .nv.global.init           --------------------------
	.section	.nv.global.init,"aw",@progbits
.nv.global.init:
	.type		$str$22,@object
	.size		$str$22,($str$23 - $str$22)
$str$22:
        /*0000*/ 	.byte	0x6b, 0x5f, 0x74, 0x69, 0x6c, 0x65, 0x5f, 0x63, 0x6f, 0x75, 0x6e, 0x74, 0x20, 0x3e, 0x3d, 0x20
        /*0010*/ 	.byte	0x31, 0x00
	.type		$str$23,@object
	.size		$str$23,(__unnamed_1 - $str$23)
$str$23:
        /*0012*/ 	.byte	0x2f, 0x74, 0x6d, 0x70, 0x2f, 0x63, 0x75, 0x74, 0x6c, 0x61, 0x73, 0x73, 0x5f, 0x73, 0x77, 0x65
        /*0022*/ 	.byte	0x65, 0x70, 0x5f, 0x73, 0x72, 0x63, 0x2f, 0x69, 0x6e, 0x63, 0x6c, 0x75, 0x64, 0x65, 0x2f, 0x63
        /*0032*/ 	.byte	0x75, 0x74, 0x6c, 0x61, 0x73, 0x73, 0x2f, 0x67, 0x65, 0x6d, 0x6d, 0x2f, 0x63, 0x6f, 0x6c, 0x6c
        /*0042*/ 	.byte	0x65, 0x63, 0x74, 0x69, 0x76, 0x65, 0x2f, 0x73, 0x6d, 0x39, 0x30, 0x5f, 0x6d, 0x6d, 0x61, 0x5f
        /*0052*/ 	.byte	0x74, 0x6d, 0x61, 0x5f, 0x67, 0x6d, 0x6d, 0x61, 0x5f, 0x73, 0x73, 0x5f, 0x77, 0x61, 0x72, 0x70
        /*0062*/ 	.byte	0x73, 0x70, 0x65, 0x63, 0x69, 0x61, 0x6c, 0x69, 0x7a, 0x65, 0x64, 0x2e, 0x68, 0x70, 0x70, 0x00
	.type		__unnamed_1,@object
	.size		__unnamed_1,(.L_0 - __unnamed_1)
__unnamed_1:
        /*0072*/ 	.byte	0x76, 0x6f, 0x69, 0x64, 0x20, 0x63, 0x75, 0x74, 0x6c, 0x61, 0x73, 0x73, 0x3a, 0x3a, 0x67, 0x65
        /* <DEDUP_REMOVED lines=180> */
        /*0bc2*/ 	.byte	0x74, 0x79, 0x5d, 0x00
.L_0:


//--------------------- .nv.shared._ZN7cutlass13device_kernelINS_4gemm6kernel13GemmUniversalIN4cute5tupleIJiiiiEEENS1_10collective13CollectiveMmaINS1_34MainloopSm90TmaGmmaWarpSpecializedILi10ENS5_IJNS4_1CILi1EEESB_SB_EEENS1_35KernelTmaWarpSpecializedCooperativeEEENS5_IJNSA_ILi256EEENSA_ILi80EEENSA_ILi32EEEEEENS_10bfloat16_tENS5_IJlSB_lEEESJ_SK_NS4_8TiledMMAINS4_8MMA_AtomIJNS4_4SM904GMMA27MMA_64x16x16_F32BF16BF16_SSILNSO_5MajorE0ELSQ_0ELNSO_7ScaleInE1ELSR_1EEEEEENS4_6LayoutINS5_IJNSA_ILi2EEESB_SB_EEENS5_IJSB_NSA_ILi0EEESX_EEEEENS5_IJNS4_10UnderscoreES10_S10_EEEEENS4_13SM90_TMA_LOADENS4_14ComposedLayoutINS4_7SwizzleILi2ELi4ELi3EEENS4_18smem_ptr_flag_bitsILi16EEENSU_INS5_IJNSA_ILi8EEESH_EEENS5_IJSH_SB_EEEEEEEvNS4_8identityES13_S1D_vS1E_EENS_8epilogue10collective6detail29Sm90TmaWarpSpecializedAdapterINS1H_15DefaultEpilogueISJ_SK_SK_NS1G_6thread17LinearCombinationISJ_Li1EffLNS1L_9ScaleType4KindE0ELNS_15FloatRoundStyleE2ESJ_EENS1_15EpilogueDefaultEEEEEvvEEEEvNT_6ParamsE --------------------------
	.section	.nv.shared._ZN7cutlass13device_kernelINS_4gemm6kernel13GemmUniversalIN4cute5tupleIJiiiiEEENS1_10collective13CollectiveMmaINS1_34MainloopSm90TmaGmmaWarpSpecializedILi10ENS5_IJNS4_1CILi1EEESB_SB_EEENS1_35KernelTmaWarpSpecializedCooperativeEEENS5_IJNSA_ILi256EEENSA_ILi80EEENSA_ILi32EEEEEENS_10bfloat16_tENS5_IJlSB_lEEESJ_SK_NS4_8TiledMMAINS4_8MMA_AtomIJNS4_4SM904GMMA27MMA_64x16x16_F32BF16BF16_SSILNSO_5MajorE0ELSQ_0ELNSO_7ScaleInE1ELSR_1EEEEEENS4_6LayoutINS5_IJNSA_ILi2EEESB_SB_EEENS5_IJSB_NSA_ILi0EEESX_EEEEENS5_IJNS4_10UnderscoreES10_S10_EEEEENS4_13SM90_TMA_LOADENS4_14ComposedLayoutINS4_7SwizzleILi2ELi4ELi3EEENS4_18smem_ptr_flag_bitsILi16EEENSU_INS5_IJNSA_ILi8EEESH_EEENS5_IJSH_SB_EEEEEEEvNS4_8identityES13_S1D_vS1E_EENS_8epilogue10collective6detail29Sm90TmaWarpSpecializedAdapterINS1H_15DefaultEpilogueISJ_SK_SK_NS1G_6thread17LinearCombinationISJ_Li1EffLNS1L_9ScaleType4KindE0ELNS_15FloatRoundStyleE2ESJ_EENS1_15EpilogueDefaultEEEEEvvEEEEvNT_6ParamsE,"aw",@nobits
	.sectionflags	@""
	.align	16
	.zero		1024


//--------------------- .nv.shared.reserved.0     --------------------------
	.section	.nv.shared.reserved.0,"aw",@nobits
	.weak		__nv_reservedSMEM_offset_0_alias
	.size		__nv_reservedSMEM_offset_0_alias, 0, 0
	.other		__nv_reservedSMEM_offset_0_alias,@"STO_CUDA_RESERVED_SHARED STV_DEFAULT"
__nv_reservedSMEM_offset_0_alias:
	.zero		0


//--------------------- .nv.global                --------------------------
	.section	.nv.global,"aw",@nobits
.nv.global:
	.type		_ZN39_INTERNAL_26be5702_4_k_cu_5a543472_71184cute1_E,@object
	.size		_ZN39_INTERNAL_26be5702_4_k_cu_5a543472_71184cute1_E,(_ZN39_INTERNAL_26be5702_4_k_cu_5a543472_71184cuda3std3__45__cpo6cbeginE - _ZN39_INTERNAL_26be5702_4_k_cu_5a543472_71184cute1_E)
_ZN39_INTERNAL_26be5702_4_k_cu_5a543472_71184cute1_E:
	.zero		1
	.type		_ZN39_INTERNAL_26be5702_4_k_cu_5a543472_71184cuda3std3__45__cpo6cbeginE,@object
	.size		_ZN39_INTERNAL_26be5702_4_k_cu_5a543472_71184cuda3std3__45__cpo6cbeginE,(_ZN39_INTERNAL_26be5702_4_k_cu_5a543472_71184cuda3std3__48in_placeE - _ZN39_INTERNAL_26be5702_4_k_cu_5a543472_71184cuda3std3__45__cpo6cbeginE)
_ZN39_INTERNAL_26be5702_4_k_cu_5a543472_71184cuda3std3__45__cpo6cbeginE:
	.zero		1
	.type		_ZN39_INTERNAL_26be5702_4_k_cu_5a543472_71184cuda3std3__48in_placeE,@object
	.size		_ZN39_INTERNAL_26be5702_4_k_cu_5a543472_71184cuda3std3__48in_placeE,(_ZN39_INTERNAL_26be5702_4_k_cu_5a543472_71184cuda3std6ranges3__45__cpo9iter_moveE - _ZN39_INTERNAL_26be5702_4_k_cu_5a543472_71184cuda3std3__48in_placeE)
_ZN39_INTERNAL_26be5702_4_k_cu_5a543472_71184cuda3std3__48in_placeE:
	.zero		1
	.type		_ZN39_INTERNAL_26be5702_4_k_cu_5a543472_71184cuda3std6ranges3__45__cpo9iter_moveE,@object
	.size		_ZN39_INTERNAL_26be5702_4_k_cu_5a543472_71184cuda3std6ranges3__45__cpo9iter_moveE,(_ZN39_INTERNAL_26be5702_4_k_cu_5a543472_71184cuda3std3__45__cpo5beginE - _ZN39_INTERNAL_26be5702_4_k_cu_5a543472_71184cuda3std6ranges3__45__cpo9iter_moveE)
_ZN39_INTERNAL_26be5702_4_k_cu_5a543472_71184cuda3std6ranges3__45__cpo9iter_moveE:
	.zero		1
	.type		_ZN39_INTERNAL_26be5702_4_k_cu_5a543472_71184cuda3std3__45__cpo5beginE,@object
	.size		_ZN39_INTERNAL_26be5702_4_k_cu_5a543472_71184cuda3std3__45__cpo5beginE,(_ZN39_INTERNAL_26be5702_4_k_cu_5a543472_71184cuda3std3__441_GLOBAL__N__26be5702_4_k_cu_5a543472_71186ignoreE - _ZN39_INTERNAL_26be5702_4_k_cu_5a543472_71184cuda3std3__45__cpo5beginE)
_ZN39_INTERNAL_26be5702_4_k_cu_5a543472_71184cuda3std3__45__cpo5beginE:
	.zero		1
	.type		_ZN39_INTERNAL_26be5702_4_k_cu_5a543472_71184cuda3std3__441_GLOBAL__N__26be5702_4_k_cu_5a543472_71186ignoreE,@object
	.size		_ZN39_INTERNAL_26be5702_4_k_cu_5a543472_71184cuda3std3__441_GLOBAL__N__26be5702_4_k_cu_5a543472_71186ignoreE,(_ZN39_INTERNAL_26be5702_4_k_cu_5a543472_71184cute7productE - _ZN39_INTERNAL_26be5702_4_k_cu_5a543472_71184cuda3std3__441_GLOBAL__N__26be5702_4_k_cu_5a543472_71186ignoreE)
_ZN39_INTERNAL_26be5702_4_k_cu_5a543472_71184cuda3std3__441_GLOBAL__N__26be5702_4_k_cu_5a543472_71186ignoreE:
	.zero		1
	.type		_ZN39_INTERNAL_26be5702_4_k_cu_5a543472_71184cute7productE,@object
	.size		_ZN39_INTERNAL_26be5702_4_k_cu_5a543472_71184cute7productE,(_ZN39_INTERNAL_26be5702_4_k_cu_5a543472_71184cuda3std3__45__cpo3endE - _ZN39_INTERNAL_26be5702_4_k_cu_5a543472_71184cute7productE)
_ZN39_INTERNAL_26be5702_4_k_cu_5a543472_71184cute7productE:
	.zero		1
	.type		_ZN39_INTERNAL_26be5702_4_k_cu_5a543472_71184cuda3std3__45__cpo3endE,@object
	.size		_ZN39_INTERNAL_26be5702_4_k_cu_5a543472_71184cuda3std3__45__cpo3endE,(_ZN39_INTERNAL_26be5702_4_k_cu_5a543472_71184cuda3std3__419piecewise_constructE - _ZN39_INTERNAL_26be5702_4_k_cu_5a543472_71184cuda3std3__45__cpo3endE)
_ZN39_INTERNAL_26be5702_4_k_cu_5a543472_71184cuda3std3__45__cpo3endE:
	.zero		1
	.type		_ZN39_INTERNAL_26be5702_4_k_cu_5a543472_71184cuda3std3__419piecewise_constructE,@object
	.size		_ZN39_INTERNAL_26be5702_4_k_cu_5a543472_71184cuda3std3__419piecewise_constructE,(_ZN39_INTERNAL_26be5702_4_k_cu_5a543472_71184cuda3std3__45__cpo4cendE - _ZN39_INTERNAL_26be5702_4_k_cu_5a543472_71184cuda3std3__419piecewise_constructE)
_ZN39_INTERNAL_26be5702_4_k_cu_5a543472_71184cuda3std3__419piecewise_constructE:
	.zero		1
	.type		_ZN39_INTERNAL_26be5702_4_k_cu_5a543472_71184cuda3std3__45__cpo4cendE,@object
	.size		_ZN39_INTERNAL_26be5702_4_k_cu_5a543472_71184cuda3std3__45__cpo4cendE,(_ZN39_INTERNAL_26be5702_4_k_cu_5a543472_71184cuda3std6ranges3__45__cpo4swapE - _ZN39_INTERNAL_26be5702_4_k_cu_5a543472_71184cuda3std3__45__cpo4cendE)
_ZN39_INTERNAL_26be5702_4_k_cu_5a543472_71184cuda3std3__45__cpo4cendE:
	.zero		1
	.type		_ZN39_INTERNAL_26be5702_4_k_cu_5a543472_71184cuda3std6ranges3__45__cpo4swapE,@object
	.size		_ZN39_INTERNAL_26be5702_4_k_cu_5a543472_71184cuda3std6ranges3__45__cpo4swapE,(.L_8 - _ZN39_INTERNAL_26be5702_4_k_cu_5a543472_71184cuda3std6ranges3__45__cpo4swapE)
_ZN39_INTERNAL_26be5702_4_k_cu_5a543472_71184cuda3std6ranges3__45__cpo4swapE:
	.zero		1
.L_8:


//--------------------- .nv.constant0._ZN7cutlass13device_kernelINS_4gemm6kernel13GemmUniversalIN4cute5tupleIJiiiiEEENS1_10collective13CollectiveMmaINS1_34MainloopSm90TmaGmmaWarpSpecializedILi10ENS5_IJNS4_1CILi1EEESB_SB_EEENS1_35KernelTmaWarpSpecializedCooperativeEEENS5_IJNSA_ILi256EEENSA_ILi80EEENSA_ILi32EEEEEENS_10bfloat16_tENS5_IJlSB_lEEESJ_SK_NS4_8TiledMMAINS4_8MMA_AtomIJNS4_4SM904GMMA27MMA_64x16x16_F32BF16BF16_SSILNSO_5MajorE0ELSQ_0ELNSO_7ScaleInE1ELSR_1EEEEEENS4_6LayoutINS5_IJNSA_ILi2EEESB_SB_EEENS5_IJSB_NSA_ILi0EEESX_EEEEENS5_IJNS4_10UnderscoreES10_S10_EEEEENS4_13SM90_TMA_LOADENS4_14ComposedLayoutINS4_7SwizzleILi2ELi4ELi3EEENS4_18smem_ptr_flag_bitsILi16EEENSU_INS5_IJNSA_ILi8EEESH_EEENS5_IJSH_SB_EEEEEEEvNS4_8identityES13_S1D_vS1E_EENS_8epilogue10collective6detail29Sm90TmaWarpSpecializedAdapterINS1H_15DefaultEpilogueISJ_SK_SK_NS1G_6thread17LinearCombinationISJ_Li1EffLNS1L_9ScaleType4KindE0ELNS_15FloatRoundStyleE2ESJ_EENS1_15EpilogueDefaultEEEEEvvEEEEvNT_6ParamsE --------------------------
	.section	.nv.constant0._ZN7cutlass13device_kernelINS_4gemm6kernel13GemmUniversalIN4cute5tupleIJiiiiEEENS1_10collective13CollectiveMmaINS1_34MainloopSm90TmaGmmaWarpSpecializedILi10ENS5_IJNS4_1CILi1EEESB_SB_EEENS1_35KernelTmaWarpSpecializedCooperativeEEENS5_IJNSA_ILi256EEENSA_ILi80EEENSA_ILi32EEEEEENS_10bfloat16_tENS5_IJlSB_lEEESJ_SK_NS4_8TiledMMAINS4_8MMA_AtomIJNS4_4SM904GMMA27MMA_64x16x16_F32BF16BF16_SSILNSO_5MajorE0ELSQ_0ELNSO_7ScaleInE1ELSR_1EEEEEENS4_6LayoutINS5_IJNSA_ILi2EEESB_SB_EEENS5_IJSB_NSA_ILi0EEESX_EEEEENS5_IJNS4_10UnderscoreES10_S10_EEEEENS4_13SM90_TMA_LOADENS4_14ComposedLayoutINS4_7SwizzleILi2ELi4ELi3EEENS4_18smem_ptr_flag_bitsILi16EEENSU_INS5_IJNSA_ILi8EEESH_EEENS5_IJSH_SB_EEEEEEEvNS4_8identityES13_S1D_vS1E_EENS_8epilogue10collective6detail29Sm90TmaWarpSpecializedAdapterINS1H_15DefaultEpilogueISJ_SK_SK_NS1G_6thread17LinearCombinationISJ_Li1EffLNS1L_9ScaleType4KindE0ELNS_15FloatRoundStyleE2ESJ_EENS1_15EpilogueDefaultEEEEEvvEEEEvNT_6ParamsE,"a",@progbits
	.sectionflags	@""
	.align	4
.nv.constant0._ZN7cutlass13device_kernelINS_4gemm6kernel13GemmUniversalIN4cute5tupleIJiiiiEEENS1_10collective13CollectiveMmaINS1_34MainloopSm90TmaGmmaWarpSpecializedILi10ENS5_IJNS4_1CILi1EEESB_SB_EEENS1_35KernelTmaWarpSpecializedCooperativeEEENS5_IJNSA_ILi256EEENSA_ILi80EEENSA_ILi32EEEEEENS_10bfloat16_tENS5_IJlSB_lEEESJ_SK_NS4_8TiledMMAINS4_8MMA_AtomIJNS4_4SM904GMMA27MMA_64x16x16_F32BF16BF16_SSILNSO_5MajorE0ELSQ_0ELNSO_7ScaleInE1ELSR_1EEEEEENS4_6LayoutINS5_IJNSA_ILi2EEESB_SB_EEENS5_IJSB_NSA_ILi0EEESX_EEEEENS5_IJNS4_10UnderscoreES10_S10_EEEEENS4_13SM90_TMA_LOADENS4_14ComposedLayoutINS4_7SwizzleILi2ELi4ELi3EEENS4_18smem_ptr_flag_bitsILi16EEENSU_INS5_IJNSA_ILi8EEESH_EEENS5_IJSH_SB_EEEEEEEvNS4_8identityES13_S1D_vS1E_EENS_8epilogue10collective6detail29Sm90TmaWarpSpecializedAdapterINS1H_15DefaultEpilogueISJ_SK_SK_NS1G_6thread17LinearCombinationISJ_Li1EffLNS1L_9ScaleType4KindE0ELNS_15FloatRoundStyleE2ESJ_EENS1_15EpilogueDefaultEEEEEvvEEEEvNT_6ParamsE:
	.zero		1664


//--------------------- SYMBOLS --------------------------

	.type		.nv.reservedSmem.offset0,@object
	.size		.nv.reservedSmem.offset0,0x4
	.type		__assertfail,@function
